//
// Generated by NVIDIA NVVM Compiler
//
// Compiler Build ID: CL-36424714
// Cuda compilation tools, release 13.0, V13.0.88
// Based on NVVM 20.0.0
//

.version 9.0
.target sm_100
.address_size 64

	// .globl	_Z6fwdDCTPKfPfi
.const .align 1 .b8 d_zig[64];
.const .align 1 .b8 d_q[64];
.const .align 4 .b8 d_c[256];
// _ZZ6fwdDCTPKfPfiE2sh has been demoted
// _ZZ6invDCTPKfPfiE2sh has been demoted
// _ZZ4mseKPKfS0_PdiiE1s has been demoted

.visible .entry _Z6fwdDCTPKfPfi(
	.param .u64 .ptr .align 1 _Z6fwdDCTPKfPfi_param_0,
	.param .u64 .ptr .align 1 _Z6fwdDCTPKfPfi_param_1,
	.param .u32 _Z6fwdDCTPKfPfi_param_2
)
{
	.reg .pred 	%p<3>;
	.reg .b32 	%r<19>;
	.reg .b32 	%f<54>;
	.reg .b64 	%rd<13>;
	// demoted variable
	.shared .align 4 .b8 _ZZ6fwdDCTPKfPfiE2sh[256];
	ld.param.u64 	%rd1, [_Z6fwdDCTPKfPfi_param_0];
	ld.param.u64 	%rd2, [_Z6fwdDCTPKfPfi_param_1];
	ld.param.u32 	%r1, [_Z6fwdDCTPKfPfi_param_2];
	cvta.to.global.u64 	%rd3, %rd1;
	mov.u32 	%r2, %tid.x;
	mov.u32 	%r3, %tid.y;
	mov.u32 	%r4, %ctaid.x;
	shl.b32 	%r5, %r4, 3;
	add.s32 	%r6, %r5, %r2;
	mov.u32 	%r7, %ctaid.y;
	shl.b32 	%r8, %r7, 3;
	add.s32 	%r9, %r8, %r3;
	mad.lo.s32 	%r10, %r1, %r9, %r6;
	mul.wide.s32 	%rd4, %r10, 4;
	add.s64 	%rd5, %rd3, %rd4;
	ld.global.nc.f32 	%f1, [%rd5];
	shl.b32 	%r11, %r3, 5;
	mov.u32 	%r12, _ZZ6fwdDCTPKfPfiE2sh;
	add.s32 	%r13, %r12, %r11;
	shl.b32 	%r14, %r2, 2;
	add.s32 	%r15, %r13, %r14;
	st.shared.f32 	[%r15], %f1;
	bar.sync 	0;
	shl.b32 	%r16, %r2, 3;
	ld.shared.f32 	%f2, [%r13];
	mul.wide.u32 	%rd6, %r16, 4;
	mov.u64 	%rd7, d_c;
	add.s64 	%rd8, %rd7, %rd6;
	ld.const.f32 	%f3, [%rd8];
	fma.rn.f32 	%f4, %f2, %f3, 0f00000000;
	ld.shared.f32 	%f5, [%r13+4];
	ld.const.f32 	%f6, [%rd8+4];
	fma.rn.f32 	%f7, %f5, %f6, %f4;
	ld.shared.f32 	%f8, [%r13+8];
	ld.const.f32 	%f9, [%rd8+8];
	fma.rn.f32 	%f10, %f8, %f9, %f7;
	ld.shared.f32 	%f11, [%r13+12];
	ld.const.f32 	%f12, [%rd8+12];
	fma.rn.f32 	%f13, %f11, %f12, %f10;
	ld.shared.f32 	%f14, [%r13+16];
	ld.const.f32 	%f15, [%rd8+16];
	fma.rn.f32 	%f16, %f14, %f15, %f13;
	ld.shared.f32 	%f17, [%r13+20];
	ld.const.f32 	%f18, [%rd8+20];
	fma.rn.f32 	%f19, %f17, %f18, %f16;
	ld.shared.f32 	%f20, [%r13+24];
	ld.const.f32 	%f21, [%rd8+24];
	fma.rn.f32 	%f22, %f20, %f21, %f19;
	ld.shared.f32 	%f23, [%r13+28];
	ld.const.f32 	%f24, [%rd8+28];
	fma.rn.f32 	%f25, %f23, %f24, %f22;
	setp.eq.s32 	%p1, %r2, 0;
	selp.f32 	%f26, 0f3EB504F3, 0f3F000000, %p1;
	mul.f32 	%f27, %f26, %f25;
	st.shared.f32 	[%r15], %f27;
	bar.sync 	0;
	shl.b32 	%r17, %r3, 3;
	add.s32 	%r18, %r12, %r14;
	ld.shared.f32 	%f28, [%r18];
	mul.wide.u32 	%rd9, %r17, 4;
	add.s64 	%rd10, %rd7, %rd9;
	ld.const.f32 	%f29, [%rd10];
	fma.rn.f32 	%f30, %f28, %f29, 0f00000000;
	ld.shared.f32 	%f31, [%r18+32];
	ld.const.f32 	%f32, [%rd10+4];
	fma.rn.f32 	%f33, %f31, %f32, %f30;
	ld.shared.f32 	%f34, [%r18+64];
	ld.const.f32 	%f35, [%rd10+8];
	fma.rn.f32 	%f36, %f34, %f35, %f33;
	ld.shared.f32 	%f37, [%r18+96];
	ld.const.f32 	%f38, [%rd10+12];
	fma.rn.f32 	%f39, %f37, %f38, %f36;
	ld.shared.f32 	%f40, [%r18+128];
	ld.const.f32 	%f41, [%rd10+16];
	fma.rn.f32 	%f42, %f40, %f41, %f39;
	ld.shared.f32 	%f43, [%r18+160];
	ld.const.f32 	%f44, [%rd10+20];
	fma.rn.f32 	%f45, %f43, %f44, %f42;
	ld.shared.f32 	%f46, [%r18+192];
	ld.const.f32 	%f47, [%rd10+24];
	fma.rn.f32 	%f48, %f46, %f47, %f45;
	ld.shared.f32 	%f49, [%r18+224];
	ld.const.f32 	%f50, [%rd10+28];
	fma.rn.f32 	%f51, %f49, %f50, %f48;
	cvta.to.global.u64 	%rd11, %rd2;
	setp.eq.s32 	%p2, %r3, 0;
	selp.f32 	%f52, 0f3EB504F3, 0f3F000000, %p2;
	mul.f32 	%f53, %f52, %f51;
	add.s64 	%rd12, %rd11, %rd4;
	st.global.f32 	[%rd12], %f53;
	ret;

}
	// .globl	_Z6invDCTPKfPfi
.visible .entry _Z6invDCTPKfPfi(
	.param .u64 .ptr .align 1 _Z6invDCTPKfPfi_param_0,
	.param .u64 .ptr .align 1 _Z6invDCTPKfPfi_param_1,
	.param .u32 _Z6invDCTPKfPfi_param_2
)
{
	.reg .b32 	%r<17>;
	.reg .b32 	%f<66>;
	.reg .b64 	%rd<13>;
	// demoted variable
	.shared .align 4 .b8 _ZZ6invDCTPKfPfiE2sh[256];
	ld.param.u64 	%rd1, [_Z6invDCTPKfPfi_param_0];
	ld.param.u64 	%rd2, [_Z6invDCTPKfPfi_param_1];
	ld.param.u32 	%r1, [_Z6invDCTPKfPfi_param_2];
	cvta.to.global.u64 	%rd3, %rd1;
	mov.u32 	%r2, %tid.x;
	mov.u32 	%r3, %tid.y;
	mov.u32 	%r4, %ctaid.x;
	shl.b32 	%r5, %r4, 3;
	add.s32 	%r6, %r5, %r2;
	mov.u32 	%r7, %ctaid.y;
	shl.b32 	%r8, %r7, 3;
	add.s32 	%r9, %r8, %r3;
	mad.lo.s32 	%r10, %r1, %r9, %r6;
	mul.wide.s32 	%rd4, %r10, 4;
	add.s64 	%rd5, %rd3, %rd4;
	ld.global.nc.f32 	%f1, [%rd5];
	shl.b32 	%r11, %r3, 5;
	mov.u32 	%r12, _ZZ6invDCTPKfPfiE2sh;
	add.s32 	%r13, %r12, %r11;
	shl.b32 	%r14, %r2, 2;
	add.s32 	%r15, %r13, %r14;
	st.shared.f32 	[%r15], %f1;
	bar.sync 	0;
	add.s32 	%r16, %r12, %r14;
	ld.shared.f32 	%f2, [%r16];
	mul.f32 	%f3, %f2, 0f3EB504F3;
	mul.wide.u32 	%rd6, %r3, 4;
	mov.u64 	%rd7, d_c;
	add.s64 	%rd8, %rd7, %rd6;
	ld.const.f32 	%f4, [%rd8];
	fma.rn.f32 	%f5, %f3, %f4, 0f00000000;
	ld.shared.f32 	%f6, [%r16+32];
	mul.f32 	%f7, %f6, 0f3F000000;
	ld.const.f32 	%f8, [%rd8+32];
	fma.rn.f32 	%f9, %f7, %f8, %f5;
	ld.shared.f32 	%f10, [%r16+64];
	mul.f32 	%f11, %f10, 0f3F000000;
	ld.const.f32 	%f12, [%rd8+64];
	fma.rn.f32 	%f13, %f11, %f12, %f9;
	ld.shared.f32 	%f14, [%r16+96];
	mul.f32 	%f15, %f14, 0f3F000000;
	ld.const.f32 	%f16, [%rd8+96];
	fma.rn.f32 	%f17, %f15, %f16, %f13;
	ld.shared.f32 	%f18, [%r16+128];
	mul.f32 	%f19, %f18, 0f3F000000;
	ld.const.f32 	%f20, [%rd8+128];
	fma.rn.f32 	%f21, %f19, %f20, %f17;
	ld.shared.f32 	%f22, [%r16+160];
	mul.f32 	%f23, %f22, 0f3F000000;
	ld.const.f32 	%f24, [%rd8+160];
	fma.rn.f32 	%f25, %f23, %f24, %f21;
	ld.shared.f32 	%f26, [%r16+192];
	mul.f32 	%f27, %f26, 0f3F000000;
	ld.const.f32 	%f28, [%rd8+192];
	fma.rn.f32 	%f29, %f27, %f28, %f25;
	ld.shared.f32 	%f30, [%r16+224];
	mul.f32 	%f31, %f30, 0f3F000000;
	ld.const.f32 	%f32, [%rd8+224];
	fma.rn.f32 	%f33, %f31, %f32, %f29;
	st.shared.f32 	[%r15], %f33;
	bar.sync 	0;
	ld.shared.f32 	%f34, [%r13];
	mul.f32 	%f35, %f34, 0f3EB504F3;
	mul.wide.u32 	%rd9, %r2, 4;
	add.s64 	%rd10, %rd7, %rd9;
	ld.const.f32 	%f36, [%rd10];
	fma.rn.f32 	%f37, %f35, %f36, 0f00000000;
	ld.shared.f32 	%f38, [%r13+4];
	mul.f32 	%f39, %f38, 0f3F000000;
	ld.const.f32 	%f40, [%rd10+32];
	fma.rn.f32 	%f41, %f39, %f40, %f37;
	ld.shared.f32 	%f42, [%r13+8];
	mul.f32 	%f43, %f42, 0f3F000000;
	ld.const.f32 	%f44, [%rd10+64];
	fma.rn.f32 	%f45, %f43, %f44, %f41;
	ld.shared.f32 	%f46, [%r13+12];
	mul.f32 	%f47, %f46, 0f3F000000;
	ld.const.f32 	%f48, [%rd10+96];
	fma.rn.f32 	%f49, %f47, %f48, %f45;
	ld.shared.f32 	%f50, [%r13+16];
	mul.f32 	%f51, %f50, 0f3F000000;
	ld.const.f32 	%f52, [%rd10+128];
	fma.rn.f32 	%f53, %f51, %f52, %f49;
	ld.shared.f32 	%f54, [%r13+20];
	mul.f32 	%f55, %f54, 0f3F000000;
	ld.const.f32 	%f56, [%rd10+160];
	fma.rn.f32 	%f57, %f55, %f56, %f53;
	ld.shared.f32 	%f58, [%r13+24];
	mul.f32 	%f59, %f58, 0f3F000000;
	ld.const.f32 	%f60, [%rd10+192];
	fma.rn.f32 	%f61, %f59, %f60, %f57;
	ld.shared.f32 	%f62, [%r13+28];
	mul.f32 	%f63, %f62, 0f3F000000;
	ld.const.f32 	%f64, [%rd10+224];
	fma.rn.f32 	%f65, %f63, %f64, %f61;
	cvta.to.global.u64 	%rd11, %rd2;
	add.s64 	%rd12, %rd11, %rd4;
	st.global.f32 	[%rd12], %f65;
	ret;

}
	// .globl	_Z6zigzagPKfPfii
.visible .entry _Z6zigzagPKfPfii(
	.param .u64 .ptr .align 1 _Z6zigzagPKfPfii_param_0,
	.param .u64 .ptr .align 1 _Z6zigzagPKfPfii_param_1,
	.param .u32 _Z6zigzagPKfPfii_param_2,
	.param .u32 _Z6zigzagPKfPfii_param_3
)
{
	.reg .b32 	%r<18>;
	.reg .b32 	%f<2>;
	.reg .b64 	%rd<12>;

	ld.param.u64 	%rd1, [_Z6zigzagPKfPfii_param_0];
	ld.param.u64 	%rd2, [_Z6zigzagPKfPfii_param_1];
	ld.param.u32 	%r1, [_Z6zigzagPKfPfii_param_2];
	ld.param.u32 	%r2, [_Z6zigzagPKfPfii_param_3];
	cvta.to.global.u64 	%rd3, %rd2;
	cvta.to.global.u64 	%rd4, %rd1;
	mov.u32 	%r3, %ctaid.x;
	mov.u32 	%r4, %ctaid.y;
	mov.u32 	%r5, %tid.x;
	mov.u32 	%r6, %tid.y;
	mad.lo.s32 	%r7, %r2, %r4, %r3;
	shl.b32 	%r8, %r3, 3;
	add.s32 	%r9, %r8, %r5;
	shl.b32 	%r10, %r4, 3;
	add.s32 	%r11, %r10, %r6;
	mad.lo.s32 	%r12, %r1, %r11, %r9;
	mul.wide.s32 	%rd5, %r12, 4;
	add.s64 	%rd6, %rd4, %rd5;
	ld.global.nc.f32 	%f1, [%rd6];
	shl.b32 	%r13, %r7, 6;
	shl.b32 	%r14, %r6, 3;
	add.s32 	%r15, %r14, %r5;
	cvt.u64.u32 	%rd7, %r15;
	mov.u64 	%rd8, d_zig;
	add.s64 	%rd9, %rd8, %rd7;
	ld.const.u8 	%r16, [%rd9];
	add.s32 	%r17, %r13, %r16;
	mul.wide.s32 	%rd10, %r17, 4;
	add.s64 	%rd11, %rd3, %rd10;
	st.global.f32 	[%rd11], %f1;
	ret;

}
	// .globl	_Z5quantPKfPsfi
.visible .entry _Z5quantPKfPsfi(
	.param .u64 .ptr .align 1 _Z5quantPKfPsfi_param_0,
	.param .u64 .ptr .align 1 _Z5quantPKfPsfi_param_1,
	.param .f32 _Z5quantPKfPsfi_param_2,
	.param .u32 _Z5quantPKfPsfi_param_3
)
{
	.reg .pred 	%p<2>;
	.reg .b16 	%rs<2>;
	.reg .b32 	%r<12>;
	.reg .b32 	%f<10>;
	.reg .b64 	%rd<12>;

	ld.param.u64 	%rd1, [_Z5quantPKfPsfi_param_0];
	ld.param.u64 	%rd2, [_Z5quantPKfPsfi_param_1];
	ld.param.f32 	%f1, [_Z5quantPKfPsfi_param_2];
	ld.param.u32 	%r2, [_Z5quantPKfPsfi_param_3];
	mov.u32 	%r3, %ctaid.x;
	mov.u32 	%r4, %ntid.x;
	mov.u32 	%r5, %tid.x;
	mad.lo.s32 	%r1, %r3, %r4, %r5;
	setp.ge.s32 	%p1, %r1, %r2;
	@%p1 bra 	$L__BB3_2;
	cvta.to.global.u64 	%rd3, %rd1;
	cvta.to.global.u64 	%rd4, %rd2;
	mul.wide.s32 	%rd5, %r1, 4;
	add.s64 	%rd6, %rd3, %rd5;
	ld.global.f32 	%f2, [%rd6];
	shr.s32 	%r6, %r1, 31;
	shr.u32 	%r7, %r6, 26;
	add.s32 	%r8, %r1, %r7;
	and.b32  	%r9, %r8, -64;
	sub.s32 	%r10, %r1, %r9;
	cvt.s64.s32 	%rd7, %r10;
	mov.u64 	%rd8, d_q;
	add.s64 	%rd9, %rd8, %rd7;
	ld.const.u8 	%rs1, [%rd9];
	cvt.rn.f32.u16 	%f3, %rs1;
	mul.f32 	%f4, %f1, %f3;
	div.rn.f32 	%f5, %f2, %f4;
	mov.f32 	%f6, 0f3F000000;
	copysign.f32 	%f7, %f5, %f6;
	add.rz.f32 	%f8, %f5, %f7;
	cvt.rzi.f32.f32 	%f9, %f8;
	cvt.rzi.s32.f32 	%r11, %f9;
	mul.wide.s32 	%rd10, %r1, 2;
	add.s64 	%rd11, %rd4, %rd10;
	st.global.u16 	[%rd11], %r11;
$L__BB3_2:
	ret;

}
	// .globl	_Z14dequant_invzigPKsPffii
.visible .entry _Z14dequant_invzigPKsPffii(
	.param .u64 .ptr .align 1 _Z14dequant_invzigPKsPffii_param_0,
	.param .u64 .ptr .align 1 _Z14dequant_invzigPKsPffii_param_1,
	.param .f32 _Z14dequant_invzigPKsPffii_param_2,
	.param .u32 _Z14dequant_invzigPKsPffii_param_3,
	.param .u32 _Z14dequant_invzigPKsPffii_param_4
)
{
	.reg .b16 	%rs<3>;
	.reg .b32 	%r<18>;
	.reg .b32 	%f<6>;
	.reg .b64 	%rd<14>;

	ld.param.u64 	%rd1, [_Z14dequant_invzigPKsPffii_param_0];
	ld.param.u64 	%rd2, [_Z14dequant_invzigPKsPffii_param_1];
	ld.param.f32 	%f1, [_Z14dequant_invzigPKsPffii_param_2];
	ld.param.u32 	%r1, [_Z14dequant_invzigPKsPffii_param_3];
	ld.param.u32 	%r2, [_Z14dequant_invzigPKsPffii_param_4];
	cvta.to.global.u64 	%rd3, %rd2;
	cvta.to.global.u64 	%rd4, %rd1;
	mov.u32 	%r3, %ctaid.x;
	mov.u32 	%r4, %ctaid.y;
	mov.u32 	%r5, %tid.x;
	mov.u32 	%r6, %tid.y;
	mad.lo.s32 	%r7, %r2, %r4, %r3;
	shl.b32 	%r8, %r3, 3;
	add.s32 	%r9, %r8, %r5;
	shl.b32 	%r10, %r4, 3;
	add.s32 	%r11, %r10, %r6;
	shl.b32 	%r12, %r6, 3;
	add.s32 	%r13, %r12, %r5;
	cvt.u64.u32 	%rd5, %r13;
	mov.u64 	%rd6, d_q;
	add.s64 	%rd7, %rd6, %rd5;
	ld.const.u8 	%rs1, [%rd7];
	cvt.rn.f32.u16 	%f2, %rs1;
	mul.f32 	%f3, %f1, %f2;
	shl.b32 	%r14, %r7, 6;
	mov.u64 	%rd8, d_zig;
	add.s64 	%rd9, %rd8, %rd5;
	ld.const.u8 	%r15, [%rd9];
	add.s32 	%r16, %r14, %r15;
	mul.wide.s32 	%rd10, %r16, 2;
	add.s64 	%rd11, %rd4, %rd10;
	ld.global.u16 	%rs2, [%rd11];
	cvt.rn.f32.s16 	%f4, %rs2;
	mul.f32 	%f5, %f3, %f4;
	mad.lo.s32 	%r17, %r1, %r11, %r9;
	mul.wide.s32 	%rd12, %r17, 4;
	add.s64 	%rd13, %rd3, %rd12;
	st.global.f32 	[%rd13], %f5;
	ret;

}
	// .globl	_Z4mseKPKfS0_Pdii
.visible .entry _Z4mseKPKfS0_Pdii(
	.param .u64 .ptr .align 1 _Z4mseKPKfS0_Pdii_param_0,
	.param .u64 .ptr .align 1 _Z4mseKPKfS0_Pdii_param_1,
	.param .u64 .ptr .align 1 _Z4mseKPKfS0_Pdii_param_2,
	.param .u32 _Z4mseKPKfS0_Pdii_param_3,
	.param .u32 _Z4mseKPKfS0_Pdii_param_4
)
{
	.reg .pred 	%p<11>;
	.reg .b32 	%r<20>;
	.reg .b32 	%f<3>;
	.reg .b64 	%rd<10>;
	.reg .b64 	%fd<28>;
	// demoted variable
	.shared .align 8 .b8 _ZZ4mseKPKfS0_PdiiE1s[512];
	ld.param.u64 	%rd1, [_Z4mseKPKfS0_Pdii_param_0];
	ld.param.u64 	%rd2, [_Z4mseKPKfS0_Pdii_param_1];
	ld.param.u64 	%rd3, [_Z4mseKPKfS0_Pdii_param_2];
	ld.param.u32 	%r7, [_Z4mseKPKfS0_Pdii_param_3];
	ld.param.u32 	%r8, [_Z4mseKPKfS0_Pdii_param_4];
	mov.u32 	%r1, %tid.x;
	mov.u32 	%r2, %tid.y;
	mov.u32 	%r10, %ctaid.x;
	shl.b32 	%r11, %r10, 3;
	add.s32 	%r3, %r11, %r1;
	mov.u32 	%r12, %ctaid.y;
	shl.b32 	%r13, %r12, 3;
	add.s32 	%r14, %r13, %r2;
	setp.ge.s32 	%p1, %r3, %r7;
	setp.ge.s32 	%p2, %r14, %r8;
	mov.f64 	%fd27, 0d0000000000000000;
	or.pred  	%p3, %p1, %p2;
	@%p3 bra 	$L__BB5_2;
	cvta.to.global.u64 	%rd4, %rd1;
	cvta.to.global.u64 	%rd5, %rd2;
	mad.lo.s32 	%r15, %r7, %r14, %r3;
	mul.wide.s32 	%rd6, %r15, 4;
	add.s64 	%rd7, %rd4, %rd6;
	ld.global.f32 	%f1, [%rd7];
	cvt.f64.f32 	%fd4, %f1;
	add.s64 	%rd8, %rd5, %rd6;
	ld.global.f32 	%f2, [%rd8];
	cvt.f64.f32 	%fd5, %f2;
	sub.f64 	%fd6, %fd4, %fd5;
	mul.f64 	%fd27, %fd6, %fd6;
$L__BB5_2:
	shl.b32 	%r16, %r2, 3;
	add.s32 	%r5, %r16, %r1;
	shl.b32 	%r17, %r5, 3;
	mov.u32 	%r18, _ZZ4mseKPKfS0_PdiiE1s;
	add.s32 	%r6, %r18, %r17;
	st.shared.f64 	[%r6], %fd27;
	bar.sync 	0;
	setp.gt.u32 	%p4, %r5, 31;
	@%p4 bra 	$L__BB5_4;
	ld.shared.f64 	%fd7, [%r6+256];
	ld.shared.f64 	%fd8, [%r6];
	add.f64 	%fd9, %fd7, %fd8;
	st.shared.f64 	[%r6], %fd9;
$L__BB5_4:
	bar.sync 	0;
	setp.gt.u32 	%p5, %r5, 15;
	@%p5 bra 	$L__BB5_6;
	ld.shared.f64 	%fd10, [%r6+128];
	ld.shared.f64 	%fd11, [%r6];
	add.f64 	%fd12, %fd10, %fd11;
	st.shared.f64 	[%r6], %fd12;
$L__BB5_6:
	bar.sync 	0;
	setp.gt.u32 	%p6, %r5, 7;
	@%p6 bra 	$L__BB5_8;
	ld.shared.f64 	%fd13, [%r6+64];
	ld.shared.f64 	%fd14, [%r6];
	add.f64 	%fd15, %fd13, %fd14;
	st.shared.f64 	[%r6], %fd15;
$L__BB5_8:
	bar.sync 	0;
	setp.gt.u32 	%p7, %r5, 3;
	@%p7 bra 	$L__BB5_10;
	ld.shared.f64 	%fd16, [%r6+32];
	ld.shared.f64 	%fd17, [%r6];
	add.f64 	%fd18, %fd16, %fd17;
	st.shared.f64 	[%r6], %fd18;
$L__BB5_10:
	bar.sync 	0;
	setp.gt.u32 	%p8, %r5, 1;
	@%p8 bra 	$L__BB5_12;
	ld.shared.f64 	%fd19, [%r6+16];
	ld.shared.f64 	%fd20, [%r6];
	add.f64 	%fd21, %fd19, %fd20;
	st.shared.f64 	[%r6], %fd21;
$L__BB5_12:
	bar.sync 	0;
	setp.ne.s32 	%p9, %r5, 0;
	@%p9 bra 	$L__BB5_14;
	ld.shared.f64 	%fd22, [_ZZ4mseKPKfS0_PdiiE1s+8];
	ld.shared.f64 	%fd23, [%r6];
	add.f64 	%fd24, %fd22, %fd23;
	st.shared.f64 	[%r6], %fd24;
$L__BB5_14:
	bar.sync 	0;
	or.b32  	%r19, %r1, %r2;
	setp.ne.s32 	%p10, %r19, 0;
	@%p10 bra 	$L__BB5_16;
	ld.shared.f64 	%fd25, [_ZZ4mseKPKfS0_PdiiE1s];
	cvta.to.global.u64 	%rd9, %rd3;
	atom.global.add.f64 	%fd26, [%rd9], %fd25;
$L__BB5_16:
	ret;

}


// ===== COMPILED SASS (sm_100) =====

	.target	sm_100

	.elftype	@"ET_EXEC"


//--------------------- .note.nv.tkinfo           --------------------------
	.section	.note.nv.tkinfo,"",@"SHT_NOTE"
	.sectionflags	@"SHF_NOTE_NV_TKINFO"
	.tkinfo
        /*0018*/ 	.word	0x00000002
        /*0030*/ 	.string	""
        /*0030*/ 	.string	"ptxas"
        /*0030*/ 	.string	"Cuda compilation tools, release 13.0, V13.0.88"
        /*0030*/ 	.string	"Build cuda_13.0.r13.0/compiler.36424714_0"
        /*0030*/ 	.string	"-arch sm_100 -m 64 "



//--------------------- .note.nv.cuinfo           --------------------------
	.section	.note.nv.cuinfo,"",@"SHT_NOTE"
	.sectionflags	@"SHF_NOTE_NV_CUINFO"
        /*0018*/ 	.short	0x0002
        /*001a*/ 	.short	0x0064
        /*001c*/ 	.short	0x0082
	.zero		2


//--------------------- .nv.info                  --------------------------
	.section	.nv.info,"",@"SHT_CUDA_INFO"
	.align	4


	//----- nvinfo : EIATTR_REGCOUNT
	.align		4
        /*0000*/ 	.byte	0x04, 0x2f
        /*0002*/ 	.short	(.L_4 - .L_3)
	.align		4
.L_3:
        /*0004*/ 	.word	index@(_Z6fwdDCTPKfPfi)
        /*0008*/ 	.word	0x0000001a


	//----- nvinfo : EIATTR_FRAME_SIZE
	.align		4
.L_4:
        /*000c*/ 	.byte	0x04, 0x11
        /*000e*/ 	.short	(.L_6 - .L_5)
	.align		4
.L_5:
        /*0010*/ 	.word	index@(_Z6fwdDCTPKfPfi)
        /*0014*/ 	.word	0x00000000


	//----- nvinfo : EIATTR_REGCOUNT
	.align		4
.L_6:
        /*0018*/ 	.byte	0x04, 0x2f
        /*001a*/ 	.short	(.L_8 - .L_7)
	.align		4
.L_7:
        /*001c*/ 	.word	index@(_Z6invDCTPKfPfi)
        /*0020*/ 	.word	0x00000019


	//----- nvinfo : EIATTR_FRAME_SIZE
	.align		4
.L_8:
        /*0024*/ 	.byte	0x04, 0x11
        /*0026*/ 	.short	(.L_10 - .L_9)
	.align		4
.L_9:
        /*0028*/ 	.word	index@(_Z6invDCTPKfPfi)
        /*002c*/ 	.word	0x00000000


	//----- nvinfo : EIATTR_REGCOUNT
	.align		4
.L_10:
        /*0030*/ 	.byte	0x04, 0x2f
        /*0032*/ 	.short	(.L_12 - .L_11)
	.align		4
.L_11:
        /*0034*/ 	.word	index@(_Z6zigzagPKfPfii)
        /*0038*/ 	.word	0x0000000c


	//----- nvinfo : EIATTR_FRAME_SIZE
	.align		4
.L_12:
        /*003c*/ 	.byte	0x04, 0x11
        /*003e*/ 	.short	(.L_14 - .L_13)
	.align		4
.L_13:
        /*0040*/ 	.word	index@(_Z6zigzagPKfPfii)
        /*0044*/ 	.word	0x00000000


	//----- nvinfo : EIATTR_REGCOUNT
	.align		4
.L_14:
        /*0048*/ 	.byte	0x04, 0x2f
        /*004a*/ 	.short	(.L_16 - .L_15)
	.align		4
.L_15:
        /*004c*/ 	.word	index@(_Z5quantPKfPsfi)
        /*0050*/ 	.word	0x00000010


	//----- nvinfo : EIATTR_FRAME_SIZE
	.align		4
.L_16:
        /*0054*/ 	.byte	0x04, 0x11
        /*0056*/ 	.short	(.L_18 - .L_17)
	.align		4
.L_17:
        /*0058*/ 	.word	index@($__internal_0_$__cuda_sm3x_div_rn_noftz_f32_slowpath)
        /*005c*/ 	.word	0x00000000


	//----- nvinfo : EIATTR_FRAME_SIZE
	.align		4
.L_18:
        /*0060*/ 	.byte	0x04, 0x11
        /*0062*/ 	.short	(.L_20 - .L_19)
	.align		4
.L_19:
        /*0064*/ 	.word	index@(_Z5quantPKfPsfi)
        /*0068*/ 	.word	0x00000000


	//----- nvinfo : EIATTR_REGCOUNT
	.align		4
.L_20:
        /*006c*/ 	.byte	0x04, 0x2f
        /*006e*/ 	.short	(.L_22 - .L_21)
	.align		4
.L_21:
        /*0070*/ 	.word	index@(_Z14dequant_invzigPKsPffii)
        /*0074*/ 	.word	0x0000000f


	//----- nvinfo : EIATTR_FRAME_SIZE
	.align		4
.L_22:
        /*0078*/ 	.byte	0x04, 0x11
        /*007a*/ 	.short	(.L_24 - .L_23)
	.align		4
.L_23:
        /*007c*/ 	.word	index@(_Z14dequant_invzigPKsPffii)
        /*0080*/ 	.word	0x00000000


	//----- nvinfo : EIATTR_REGCOUNT
	.align		4
.L_24:
        /*0084*/ 	.byte	0x04, 0x2f
        /*0086*/ 	.short	(.L_26 - .L_25)
	.align		4
.L_25:
        /*0088*/ 	.word	index@(_Z4mseKPKfS0_Pdii)
        /*008c*/ 	.word	0x00000010


	//----- nvinfo : EIATTR_FRAME_SIZE
	.align		4
.L_26:
        /*0090*/ 	.byte	0x04, 0x11
        /*0092*/ 	.short	(.L_28 - .L_27)
	.align		4
.L_27:
        /*0094*/ 	.word	index@(_Z4mseKPKfS0_Pdii)
        /*0098*/ 	.word	0x00000000


	//----- nvinfo : EIATTR_MIN_STACK_SIZE
	.align		4
.L_28:
        /*009c*/ 	.byte	0x04, 0x12
        /*009e*/ 	.short	(.L_30 - .L_29)
	.align		4
.L_29:
        /*00a0*/ 	.word	index@(_Z4mseKPKfS0_Pdii)
        /*00a4*/ 	.word	0x00000000


	//----- nvinfo : EIATTR_MIN_STACK_SIZE
	.align		4
.L_30:
        /*00a8*/ 	.byte	0x04, 0x12
        /*00aa*/ 	.short	(.L_32 - .L_31)
	.align		4
.L_31:
        /*00ac*/ 	.word	index@(_Z14dequant_invzigPKsPffii)
        /*00b0*/ 	.word	0x00000000


	//----- nvinfo : EIATTR_MIN_STACK_SIZE
	.align		4
.L_32:
        /*00b4*/ 	.byte	0x04, 0x12
        /*00b6*/ 	.short	(.L_34 - .L_33)
	.align		4
.L_33:
        /*00b8*/ 	.word	index@(_Z5quantPKfPsfi)
        /*00bc*/ 	.word	0x00000000


	//----- nvinfo : EIATTR_MIN_STACK_SIZE
	.align		4
.L_34:
        /*00c0*/ 	.byte	0x04, 0x12
        /*00c2*/ 	.short	(.L_36 - .L_35)
	.align		4
.L_35:
        /*00c4*/ 	.word	index@(_Z6zigzagPKfPfii)
        /*00c8*/ 	.word	0x00000000


	//----- nvinfo : EIATTR_MIN_STACK_SIZE
	.align		4
.L_36:
        /*00cc*/ 	.byte	0x04, 0x12
        /*00ce*/ 	.short	(.L_38 - .L_37)
	.align		4
.L_37:
        /*00d0*/ 	.word	index@(_Z6invDCTPKfPfi)
        /*00d4*/ 	.word	0x00000000


	//----- nvinfo : EIATTR_MIN_STACK_SIZE
	.align		4
.L_38:
        /*00d8*/ 	.byte	0x04, 0x12
        /*00da*/ 	.short	(.L_40 - .L_39)
	.align		4
.L_39:
        /*00dc*/ 	.word	index@(_Z6fwdDCTPKfPfi)
        /*00e0*/ 	.word	0x00000000
.L_40:


//--------------------- .nv.compat                --------------------------
	.section	.nv.compat,"",@"SHT_CUDA_COMPAT_INFO"
	.align	4
        /*0000*/ 	.byte	0x02, 0x09, 0x00, 0x00, 0x02, 0x02, 0x01, 0x00, 0x02, 0x05, 0x05, 0x00, 0x03, 0x07, 0x01, 0x01
        /*0010*/ 	.byte	0x02, 0x03, 0x00, 0x00, 0x02, 0x06, 0x01, 0x00, 0x04, 0x0b, 0x08, 0x00, 0x01, 0x00, 0x00, 0x00
        /*0020*/ 	.byte	0x00, 0x00, 0x00, 0x00


//--------------------- .nv.info._Z4mseKPKfS0_Pdii --------------------------
	.section	.nv.info._Z4mseKPKfS0_Pdii,"",@"SHT_CUDA_INFO"
	.sectionflags	@""
	.align	4


	//----- nvinfo : EIATTR_CUDA_API_VERSION
	.align		4
        /*0000*/ 	.byte	0x04, 0x37
        /*0002*/ 	.short	(.L_42 - .L_41)
.L_41:
        /*0004*/ 	.word	0x00000082


	//----- nvinfo : EIATTR_KPARAM_INFO
	.align		4
.L_42:
        /*0008*/ 	.byte	0x04, 0x17
        /*000a*/ 	.short	(.L_44 - .L_43)
.L_43:
        /*000c*/ 	.word	0x00000000
        /*0010*/ 	.short	0x0004
        /*0012*/ 	.short	0x001c
        /*0014*/ 	.byte	0x00, 0xf0, 0x11, 0x00


	//----- nvinfo : EIATTR_KPARAM_INFO
	.align		4
.L_44:
        /*0018*/ 	.byte	0x04, 0x17
        /*001a*/ 	.short	(.L_46 - .L_45)
.L_45:
        /*001c*/ 	.word	0x00000000
        /*0020*/ 	.short	0x0003
        /*0022*/ 	.short	0x0018
        /*0024*/ 	.byte	0x00, 0xf0, 0x11, 0x00


	//----- nvinfo : EIATTR_KPARAM_INFO
	.align		4
.L_46:
        /*0028*/ 	.byte	0x04, 0x17
        /*002a*/ 	.short	(.L_48 - .L_47)
.L_47:
        /*002c*/ 	.word	0x00000000
        /*0030*/ 	.short	0x0002
        /*0032*/ 	.short	0x0010
        /*0034*/ 	.byte	0x00, 0xf5, 0x21, 0x00


	//----- nvinfo : EIATTR_KPARAM_INFO
	.align		4
.L_48:
        /*0038*/ 	.byte	0x04, 0x17
        /*003a*/ 	.short	(.L_50 - .L_49)
.L_49:
        /*003c*/ 	.word	0x00000000
        /*0040*/ 	.short	0x0001
        /*0042*/ 	.short	0x0008
        /*0044*/ 	.byte	0x00, 0xf5, 0x21, 0x00


	//----- nvinfo : EIATTR_KPARAM_INFO
	.align		4
.L_50:
        /*0048*/ 	.byte	0x04, 0x17
        /*004a*/ 	.short	(.L_52 - .L_51)
.L_51:
        /*004c*/ 	.word	0x00000000
        /*0050*/ 	.short	0x0000
        /*0052*/ 	.short	0x0000
        /*0054*/ 	.byte	0x00, 0xf5, 0x21, 0x00


	//----- nvinfo : EIATTR_SPARSE_MMA_MASK
	.align		4
.L_52:
        /*0058*/ 	.byte	0x03, 0x50
        /*005a*/ 	.short	0x0000


	//----- nvinfo : EIATTR_MAXREG_COUNT
	.align		4
        /*005c*/ 	.byte	0x03, 0x1b
        /*005e*/ 	.short	0x00ff


	//----- nvinfo : EIATTR_NUM_BARRIERS
	.align		4
        /*0060*/ 	.byte	0x02, 0x4c
        /*0062*/ 	.byte	0x01
	.zero		1


	//----- nvinfo : EIATTR_MERCURY_ISA_VERSION
	.align		4
        /*0064*/ 	.byte	0x03, 0x5f
        /*0066*/ 	.short	0x0101


	//----- nvinfo : EIATTR_VRC_CTA_INIT_COUNT
	.align		4
        /*0068*/ 	.byte	0x02, 0x4a
	.zero		1
	.zero		1


	//----- nvinfo : EIATTR_EXIT_INSTR_OFFSETS
	.align		4
        /*006c*/ 	.byte	0x04, 0x1c
        /*006e*/ 	.short	(.L_54 - .L_53)


	//   ....[0]....
.L_53:
        /*0070*/ 	.word	0x00000430


	//   ....[1]....
        /*0074*/ 	.word	0x00000470


	//----- nvinfo : EIATTR_CBANK_PARAM_SIZE
	.align		4
.L_54:
        /*0078*/ 	.byte	0x03, 0x19
        /*007a*/ 	.short	0x0020


	//----- nvinfo : EIATTR_PARAM_CBANK
	.align		4
        /*007c*/ 	.byte	0x04, 0x0a
        /*007e*/ 	.short	(.L_56 - .L_55)
	.align		4
.L_55:
        /*0080*/ 	.word	index@(.nv.constant0._Z4mseKPKfS0_Pdii)
        /*0084*/ 	.short	0x0380
        /*0086*/ 	.short	0x0020


	//----- nvinfo : EIATTR_SW_WAR
	.align		4
.L_56:
        /*0088*/ 	.byte	0x04, 0x36
        /*008a*/ 	.short	(.L_58 - .L_57)
.L_57:
        /*008c*/ 	.word	0x00000008
.L_58:


//--------------------- .nv.info._Z14dequant_invzigPKsPffii --------------------------
	.section	.nv.info._Z14dequant_invzigPKsPffii,"",@"SHT_CUDA_INFO"
	.sectionflags	@""
	.align	4


	//----- nvinfo : EIATTR_CUDA_API_VERSION
	.align		4
        /*0000*/ 	.byte	0x04, 0x37
        /*0002*/ 	.short	(.L_60 - .L_59)
.L_59:
        /*0004*/ 	.word	0x00000082


	//----- nvinfo : EIATTR_KPARAM_INFO
	.align		4
.L_60:
        /*0008*/ 	.byte	0x04, 0x17
        /*000a*/ 	.short	(.L_62 - .L_61)
.L_61:
        /*000c*/ 	.word	0x00000000
        /*0010*/ 	.short	0x0004
        /*0012*/ 	.short	0x0018
        /*0014*/ 	.byte	0x00, 0xf0, 0x11, 0x00


	//----- nvinfo : EIATTR_KPARAM_INFO
	.align		4
.L_62:
        /*0018*/ 	.byte	0x04, 0x17
        /*001a*/ 	.short	(.L_64 - .L_63)
.L_63:
        /*001c*/ 	.word	0x00000000
        /*0020*/ 	.short	0x0003
        /*0022*/ 	.short	0x0014
        /*0024*/ 	.byte	0x00, 0xf0, 0x11, 0x00


	//----- nvinfo : EIATTR_KPARAM_INFO
	.align		4
.L_64:
        /*0028*/ 	.byte	0x04, 0x17
        /*002a*/ 	.short	(.L_66 - .L_65)
.L_65:
        /*002c*/ 	.word	0x00000000
        /*0030*/ 	.short	0x0002
        /*0032*/ 	.short	0x0010
        /*0034*/ 	.byte	0x00, 0xf0, 0x11, 0x00


	//----- nvinfo : EIATTR_KPARAM_INFO
	.align		4
.L_66:
        /*0038*/ 	.byte	0x04, 0x17
        /*003a*/ 	.short	(.L_68 - .L_67)
.L_67:
        /*003c*/ 	.word	0x00000000
        /*0040*/ 	.short	0x0001
        /*0042*/ 	.short	0x0008
        /*0044*/ 	.byte	0x00, 0xf5, 0x21, 0x00


	//----- nvinfo : EIATTR_KPARAM_INFO
	.align		4
.L_68:
        /*0048*/ 	.byte	0x04, 0x17
        /*004a*/ 	.short	(.L_70 - .L_69)
.L_69:
        /*004c*/ 	.word	0x00000000
        /*0050*/ 	.short	0x0000
        /*0052*/ 	.short	0x0000
        /*0054*/ 	.byte	0x00, 0xf5, 0x21, 0x00


	//----- nvinfo : EIATTR_SPARSE_MMA_MASK
	.align		4
.L_70:
        /*0058*/ 	.byte	0x03, 0x50
        /*005a*/ 	.short	0x0000


	//----- nvinfo : EIATTR_MAXREG_COUNT
	.align		4
        /*005c*/ 	.byte	0x03, 0x1b
        /*005e*/ 	.short	0x00ff


	//----- nvinfo : EIATTR_MERCURY_ISA_VERSION
	.align		4
        /*0060*/ 	.byte	0x03, 0x5f
        /*0062*/ 	.short	0x0101


	//----- nvinfo : EIATTR_VRC_CTA_INIT_COUNT
	.align		4
        /*0064*/ 	.byte	0x02, 0x4a
	.zero		1
	.zero		1


	//----- nvinfo : EIATTR_EXIT_INSTR_OFFSETS
	.align		4
        /*0068*/ 	.byte	0x04, 0x1c
        /*006a*/ 	.short	(.L_72 - .L_71)


	//   ....[0]....
.L_71:
        /*006c*/ 	.word	0x000001a0


	//----- nvinfo : EIATTR_CBANK_PARAM_SIZE
	.align		4
.L_72:
        /*0070*/ 	.byte	0x03, 0x19
        /*0072*/ 	.short	0x001c


	//----- nvinfo : EIATTR_PARAM_CBANK
	.align		4
        /*0074*/ 	.byte	0x04, 0x0a
        /*0076*/ 	.short	(.L_74 - .L_73)
	.align		4
.L_73:
        /*0078*/ 	.word	index@(.nv.constant0._Z14dequant_invzigPKsPffii)
        /*007c*/ 	.short	0x0380
        /*007e*/ 	.short	0x001c


	//----- nvinfo : EIATTR_SW_WAR
	.align		4
.L_74:
        /*0080*/ 	.byte	0x04, 0x36
        /*0082*/ 	.short	(.L_76 - .L_75)
.L_75:
        /*0084*/ 	.word	0x00000008
.L_76:


//--------------------- .nv.info._Z5quantPKfPsfi  --------------------------
	.section	.nv.info._Z5quantPKfPsfi,"",@"SHT_CUDA_INFO"
	.sectionflags	@""
	.align	4


	//----- nvinfo : EIATTR_CUDA_API_VERSION
	.align		4
        /*0000*/ 	.byte	0x04, 0x37
        /*0002*/ 	.short	(.L_78 - .L_77)
.L_77:
        /*0004*/ 	.word	0x00000082


	//----- nvinfo : EIATTR_KPARAM_INFO
	.align		4
.L_78:
        /*0008*/ 	.byte	0x04, 0x17
        /*000a*/ 	.short	(.L_80 - .L_79)
.L_79:
        /*000c*/ 	.word	0x00000000
        /*0010*/ 	.short	0x0003
        /*0012*/ 	.short	0x0014
        /*0014*/ 	.byte	0x00, 0xf0, 0x11, 0x00


	//----- nvinfo : EIATTR_KPARAM_INFO
	.align		4
.L_80:
        /*0018*/ 	.byte	0x04, 0x17
        /*001a*/ 	.short	(.L_82 - .L_81)
.L_81:
        /*001c*/ 	.word	0x00000000
        /*0020*/ 	.short	0x0002
        /*0022*/ 	.short	0x0010
        /*0024*/ 	.byte	0x00, 0xf0, 0x11, 0x00


	//----- nvinfo : EIATTR_KPARAM_INFO
	.align		4
.L_82:
        /*0028*/ 	.byte	0x04, 0x17
        /*002a*/ 	.short	(.L_84 - .L_83)
.L_83:
        /*002c*/ 	.word	0x00000000
        /*0030*/ 	.short	0x0001
        /*0032*/ 	.short	0x0008
        /*0034*/ 	.byte	0x00, 0xf5, 0x21, 0x00


	//----- nvinfo : EIATTR_KPARAM_INFO
	.align		4
.L_84:
        /*0038*/ 	.byte	0x04, 0x17
        /*003a*/ 	.short	(.L_86 - .L_85)
.L_85:
        /*003c*/ 	.word	0x00000000
        /*0040*/ 	.short	0x0000
        /*0042*/ 	.short	0x0000
        /*0044*/ 	.byte	0x00, 0xf5, 0x21, 0x00


	//----- nvinfo : EIATTR_SPARSE_MMA_MASK
	.align		4
.L_86:
        /*0048*/ 	.byte	0x03, 0x50
        /*004a*/ 	.short	0x0000


	//----- nvinfo : EIATTR_MAXREG_COUNT
	.align		4
        /*004c*/ 	.byte	0x03, 0x1b
        /*004e*/ 	.short	0x00ff


	//----- nvinfo : EIATTR_MERCURY_ISA_VERSION
	.align		4
        /*0050*/ 	.byte	0x03, 0x5f
        /*0052*/ 	.short	0x0101


	//----- nvinfo : EIATTR_VRC_CTA_INIT_COUNT
	.align		4
        /*0054*/ 	.byte	0x02, 0x4a
	.zero		1
	.zero		1


	//----- nvinfo : EIATTR_EXIT_INSTR_OFFSETS
	.align		4
        /*0058*/ 	.byte	0x04, 0x1c
        /*005a*/ 	.short	(.L_88 - .L_87)


	//   ....[0]....
.L_87:
        /*005c*/ 	.word	0x00000070


	//   ....[1]....
        /*0060*/ 	.word	0x00000280


	//----- nvinfo : EIATTR_CRS_STACK_SIZE
	.align		4
.L_88:
        /*0064*/ 	.byte	0x04, 0x1e
        /*0066*/ 	.short	(.L_90 - .L_89)
.L_89:
        /*0068*/ 	.word	0x00000000


	//----- nvinfo : EIATTR_CBANK_PARAM_SIZE
	.align		4
.L_90:
        /*006c*/ 	.byte	0x03, 0x19
        /*006e*/ 	.short	0x0018


	//----- nvinfo : EIATTR_PARAM_CBANK
	.align		4
        /*0070*/ 	.byte	0x04, 0x0a
        /*0072*/ 	.short	(.L_92 - .L_91)
	.align		4
.L_91:
        /*0074*/ 	.word	index@(.nv.constant0._Z5quantPKfPsfi)
        /*0078*/ 	.short	0x0380
        /*007a*/ 	.short	0x0018


	//----- nvinfo : EIATTR_SW_WAR
	.align		4
.L_92:
        /*007c*/ 	.byte	0x04, 0x36
        /*007e*/ 	.short	(.L_94 - .L_93)
.L_93:
        /*0080*/ 	.word	0x00000008
.L_94:


//--------------------- .nv.info._Z6zigzagPKfPfii --------------------------
	.section	.nv.info._Z6zigzagPKfPfii,"",@"SHT_CUDA_INFO"
	.sectionflags	@""
	.align	4


	//----- nvinfo : EIATTR_CUDA_API_VERSION
	.align		4
        /*0000*/ 	.byte	0x04, 0x37
        /*0002*/ 	.short	(.L_96 - .L_95)
.L_95:
        /*0004*/ 	.word	0x00000082


	//----- nvinfo : EIATTR_KPARAM_INFO
	.align		4
.L_96:
        /*0008*/ 	.byte	0x04, 0x17
        /*000a*/ 	.short	(.L_98 - .L_97)
.L_97:
        /*000c*/ 	.word	0x00000000
        /*0010*/ 	.short	0x0003
        /*0012*/ 	.short	0x0014
        /*0014*/ 	.byte	0x00, 0xf0, 0x11, 0x00


	//----- nvinfo : EIATTR_KPARAM_INFO
	.align		4
.L_98:
        /*0018*/ 	.byte	0x04, 0x17
        /*001a*/ 	.short	(.L_100 - .L_99)
.L_99:
        /*001c*/ 	.word	0x00000000
        /*0020*/ 	.short	0x0002
        /*0022*/ 	.short	0x0010
        /*0024*/ 	.byte	0x00, 0xf0, 0x11, 0x00


	//----- nvinfo : EIATTR_KPARAM_INFO
	.align		4
.L_100:
        /*0028*/ 	.byte	0x04, 0x17
        /*002a*/ 	.short	(.L_102 - .L_101)
.L_101:
        /*002c*/ 	.word	0x00000000
        /*0030*/ 	.short	0x0001
        /*0032*/ 	.short	0x0008
        /*0034*/ 	.byte	0x00, 0xf5, 0x21, 0x00


	//----- nvinfo : EIATTR_KPARAM_INFO
	.align		4
.L_102:
        /*0038*/ 	.byte	0x04, 0x17
        /*003a*/ 	.short	(.L_104 - .L_103)
.L_103:
        /*003c*/ 	.word	0x00000000
        /*0040*/ 	.short	0x0000
        /*0042*/ 	.short	0x0000
        /*0044*/ 	.byte	0x00, 0xf5, 0x21, 0x00


	//----- nvinfo : EIATTR_SPARSE_MMA_MASK
	.align		4
.L_104:
        /*0048*/ 	.byte	0x03, 0x50
        /*004a*/ 	.short	0x0000


	//----- nvinfo : EIATTR_MAXREG_COUNT
	.align		4
        /*004c*/ 	.byte	0x03, 0x1b
        /*004e*/ 	.short	0x00ff


	//----- nvinfo : EIATTR_MERCURY_ISA_VERSION
	.align		4
        /*0050*/ 	.byte	0x03, 0x5f
        /*0052*/ 	.short	0x0101


	//----- nvinfo : EIATTR_VRC_CTA_INIT_COUNT
	.align		4
        /*0054*/ 	.byte	0x02, 0x4a
	.zero		1
	.zero		1


	//----- nvinfo : EIATTR_EXIT_INSTR_OFFSETS
	.align		4
        /*0058*/ 	.byte	0x04, 0x1c
        /*005a*/ 	.short	(.L_106 - .L_105)


	//   ....[0]....
.L_105:
        /*005c*/ 	.word	0x00000140


	//----- nvinfo : EIATTR_CBANK_PARAM_SIZE
	.align		4
.L_106:
        /*0060*/ 	.byte	0x03, 0x19
        /*0062*/ 	.short	0x0018


	//----- nvinfo : EIATTR_PARAM_CBANK
	.align		4
        /*0064*/ 	.byte	0x04, 0x0a
        /*0066*/ 	.short	(.L_108 - .L_107)
	.align		4
.L_107:
        /*0068*/ 	.word	index@(.nv.constant0._Z6zigzagPKfPfii)
        /*006c*/ 	.short	0x0380
        /*006e*/ 	.short	0x0018


	//----- nvinfo : EIATTR_SW_WAR
	.align		4
.L_108:
        /*0070*/ 	.byte	0x04, 0x36
        /*0072*/ 	.short	(.L_110 - .L_109)
.L_109:
        /*0074*/ 	.word	0x00000008
.L_110:


//--------------------- .nv.info._Z6invDCTPKfPfi  --------------------------
	.section	.nv.info._Z6invDCTPKfPfi,"",@"SHT_CUDA_INFO"
	.sectionflags	@""
	.align	4


	//----- nvinfo : EIATTR_CUDA_API_VERSION
	.align		4
        /*0000*/ 	.byte	0x04, 0x37
        /*0002*/ 	.short	(.L_112 - .L_111)
.L_111:
        /*0004*/ 	.word	0x00000082


	//----- nvinfo : EIATTR_KPARAM_INFO
	.align		4
.L_112:
        /*0008*/ 	.byte	0x04, 0x17
        /*000a*/ 	.short	(.L_114 - .L_113)
.L_113:
        /*000c*/ 	.word	0x00000000
        /*0010*/ 	.short	0x0002
        /*0012*/ 	.short	0x0010
        /*0014*/ 	.byte	0x00, 0xf0, 0x11, 0x00


	//----- nvinfo : EIATTR_KPARAM_INFO
	.align		4
.L_114:
        /*0018*/ 	.byte	0x04, 0x17
        /*001a*/ 	.short	(.L_116 - .L_115)
.L_115:
        /*001c*/ 	.word	0x00000000
        /*0020*/ 	.short	0x0001
        /*0022*/ 	.short	0x0008
        /*0024*/ 	.byte	0x00, 0xf5, 0x21, 0x00


	//----- nvinfo : EIATTR_KPARAM_INFO
	.align		4
.L_116:
        /*0028*/ 	.byte	0x04, 0x17
        /*002a*/ 	.short	(.L_118 - .L_117)
.L_117:
        /*002c*/ 	.word	0x00000000
        /*0030*/ 	.short	0x0000
        /*0032*/ 	.short	0x0000
        /*0034*/ 	.byte	0x00, 0xf5, 0x21, 0x00


	//----- nvinfo : EIATTR_SPARSE_MMA_MASK
	.align		4
.L_118:
        /*0038*/ 	.byte	0x03, 0x50
        /*003a*/ 	.short	0x0000


	//----- nvinfo : EIATTR_MAXREG_COUNT
	.align		4
        /*003c*/ 	.byte	0x03, 0x1b
        /*003e*/ 	.short	0x00ff


	//----- nvinfo : EIATTR_NUM_BARRIERS
	.align		4
        /*0040*/ 	.byte	0x02, 0x4c
        /*0042*/ 	.byte	0x01
	.zero		1


	//----- nvinfo : EIATTR_MERCURY_ISA_VERSION
	.align		4
        /*0044*/ 	.byte	0x03, 0x5f
        /*0046*/ 	.short	0x0101


	//----- nvinfo : EIATTR_VRC_CTA_INIT_COUNT
	.align		4
        /*0048*/ 	.byte	0x02, 0x4a
	.zero		1
	.zero		1


	//----- nvinfo : EIATTR_EXIT_INSTR_OFFSETS
	.align		4
        /*004c*/ 	.byte	0x04, 0x1c
        /*004e*/ 	.short	(.L_120 - .L_119)


	//   ....[0]....
.L_119:
        /*0050*/ 	.word	0x00000570


	//----- nvinfo : EIATTR_CBANK_PARAM_SIZE
	.align		4
.L_120:
        /*0054*/ 	.byte	0x03, 0x19
        /*0056*/ 	.short	0x0014


	//----- nvinfo : EIATTR_PARAM_CBANK
	.align		4
        /*0058*/ 	.byte	0x04, 0x0a
        /*005a*/ 	.short	(.L_122 - .L_121)
	.align		4
.L_121:
        /*005c*/ 	.word	index@(.nv.constant0._Z6invDCTPKfPfi)
        /*0060*/ 	.short	0x0380
        /*0062*/ 	.short	0x0014


	//----- nvinfo : EIATTR_SW_WAR
	.align		4
.L_122:
        /*0064*/ 	.byte	0x04, 0x36
        /*0066*/ 	.short	(.L_124 - .L_123)
.L_123:
        /*0068*/ 	.word	0x00000008
.L_124:


//--------------------- .nv.info._Z6fwdDCTPKfPfi  --------------------------
	.section	.nv.info._Z6fwdDCTPKfPfi,"",@"SHT_CUDA_INFO"
	.sectionflags	@""
	.align	4


	//----- nvinfo : EIATTR_CUDA_API_VERSION
	.align		4
        /*0000*/ 	.byte	0x04, 0x37
        /*0002*/ 	.short	(.L_126 - .L_125)
.L_125:
        /*0004*/ 	.word	0x00000082


	//----- nvinfo : EIATTR_KPARAM_INFO
	.align		4
.L_126:
        /*0008*/ 	.byte	0x04, 0x17
        /*000a*/ 	.short	(.L_128 - .L_127)
.L_127:
        /*000c*/ 	.word	0x00000000
        /*0010*/ 	.short	0x0002
        /*0012*/ 	.short	0x0010
        /*0014*/ 	.byte	0x00, 0xf0, 0x11, 0x00


	//----- nvinfo : EIATTR_KPARAM_INFO
	.align		4
.L_128:
        /*0018*/ 	.byte	0x04, 0x17
        /*001a*/ 	.short	(.L_130 - .L_129)
.L_129:
        /*001c*/ 	.word	0x00000000
        /*0020*/ 	.short	0x0001
        /*0022*/ 	.short	0x0008
        /*0024*/ 	.byte	0x00, 0xf5, 0x21, 0x00


	//----- nvinfo : EIATTR_KPARAM_INFO
	.align		4
.L_130:
        /*0028*/ 	.byte	0x04, 0x17
        /*002a*/ 	.short	(.L_132 - .L_131)
.L_131:
        /*002c*/ 	.word	0x00000000
        /*0030*/ 	.short	0x0000
        /*0032*/ 	.short	0x0000
        /*0034*/ 	.byte	0x00, 0xf5, 0x21, 0x00


	//----- nvinfo : EIATTR_SPARSE_MMA_MASK
	.align		4
.L_132:
        /*0038*/ 	.byte	0x03, 0x50
        /*003a*/ 	.short	0x0000


	//----- nvinfo : EIATTR_MAXREG_COUNT
	.align		4
        /*003c*/ 	.byte	0x03, 0x1b
        /*003e*/ 	.short	0x00ff


	//----- nvinfo : EIATTR_NUM_BARRIERS
	.align		4
        /*0040*/ 	.byte	0x02, 0x4c
        /*0042*/ 	.byte	0x01
	.zero		1


	//----- nvinfo : EIATTR_MERCURY_ISA_VERSION
	.align		4
        /*0044*/ 	.byte	0x03, 0x5f
        /*0046*/ 	.short	0x0101


	//----- nvinfo : EIATTR_VRC_CTA_INIT_COUNT
	.align		4
        /*0048*/ 	.byte	0x02, 0x4a
	.zero		1
	.zero		1


	//----- nvinfo : EIATTR_EXIT_INSTR_OFFSETS
	.align		4
        /*004c*/ 	.byte	0x04, 0x1c
        /*004e*/ 	.short	(.L_134 - .L_133)


	//   ....[0]....
.L_133:
        /*0050*/ 	.word	0x00000480


	//----- nvinfo : EIATTR_CBANK_PARAM_SIZE
	.align		4
.L_134:
        /*0054*/ 	.byte	0x03, 0x19
        /*0056*/ 	.short	0x0014


	//----- nvinfo : EIATTR_PARAM_CBANK
	.align		4
        /*0058*/ 	.byte	0x04, 0x0a
        /*005a*/ 	.short	(.L_136 - .L_135)
	.align		4
.L_135:
        /*005c*/ 	.word	index@(.nv.constant0._Z6fwdDCTPKfPfi)
        /*0060*/ 	.short	0x0380
        /*0062*/ 	.short	0x0014


	//----- nvinfo : EIATTR_SW_WAR
	.align		4
.L_136:
        /*0064*/ 	.byte	0x04, 0x36
        /*0066*/ 	.short	(.L_138 - .L_137)
.L_137:
        /*0068*/ 	.word	0x00000008
.L_138:


//--------------------- .nv.callgraph             --------------------------
	.section	.nv.callgraph,"",@"SHT_CUDA_CALLGRAPH"
	.align	4
	.sectionentsize	8
	.align		4
        /*0000*/ 	.word	0x00000000
	.align		4
        /*0004*/ 	.word	0xffffffff
	.align		4
        /*0008*/ 	.word	0x00000000
	.align		4
        /*000c*/ 	.word	0xfffffffe
	.align		4
        /*0010*/ 	.word	0x00000000
	.align		4
        /*0014*/ 	.word	0xfffffffd
	.align		4
        /*0018*/ 	.word	0x00000000
	.align		4
        /*001c*/ 	.word	0xfffffffc


//--------------------- .nv.constant3             --------------------------
	.section	.nv.constant3,"a",@progbits
	.align	4
.nv.constant3:
	.type		d_zig,@object
	.size		d_zig,(d_q - d_zig)
d_zig:
	.zero		64
	.type		d_q,@object
	.size		d_q,(d_c - d_q)
d_q:
	.zero		64
	.type		d_c,@object
	.size		d_c,(.L_2 - d_c)
d_c:
	.zero		256
.L_2:


//--------------------- .text._Z4mseKPKfS0_Pdii   --------------------------
	.section	.text._Z4mseKPKfS0_Pdii,"ax",@progbits
	.align	128
        .global         _Z4mseKPKfS0_Pdii
        .type           _Z4mseKPKfS0_Pdii,@function
        .size           _Z4mseKPKfS0_Pdii,(.L_x_20 - _Z4mseKPKfS0_Pdii)
        .other          _Z4mseKPKfS0_Pdii,@"STO_CUDA_ENTRY STV_DEFAULT"
_Z4mseKPKfS0_Pdii:
.text._Z4mseKPKfS0_Pdii:
[----:B------:R-:W-:Y:S01]  /*0000*/  LDC R1, c[0x0][0x37c] ;  /* 0x0000df00ff017b82 */ /* 0x000fe20000000800 */
[----:B------:R-:W0:Y:S01]  /*0010*/  S2R R3, SR_TID.Y ;  /* 0x0000000000037919 */ /* 0x000e220000002200 */
[----:B------:R-:W1:Y:S06]  /*0020*/  LDCU.64 UR4, c[0x0][0x398] ;  /* 0x00007300ff0477ac */ /* 0x000e6c0008000a00 */
[----:B------:R-:W2:Y:S01]  /*0030*/  LDC.64 R4, c[0x0][0x380] ;  /* 0x0000e000ff047b82 */ /* 0x000ea20000000a00 */
[----:B------:R-:W0:Y:S01]  /*0040*/  S2R R2, SR_CTAID.Y ;  /* 0x0000000000027919 */ /* 0x000e220000002600 */
[----:B------:R-:W3:Y:S01]  /*0050*/  LDCU.64 UR6, c[0x0][0x358] ;  /* 0x00006b00ff0677ac */ /* 0x000ee20008000a00 */
[----:B------:R-:W4:Y:S01]  /*0060*/  S2R R0, SR_TID.X ;  /* 0x0000000000007919 */ /* 0x000f220000002100 */
[----:B------:R-:W4:Y:S01]  /*0070*/  S2R R9, SR_CTAID.X ;  /* 0x0000000000097919 */ /* 0x000f220000002500 */
[----:B0-----:R-:W-:-:S05]  /*0080*/  IMAD R7, R2, 0x8, R3 ;  /* 0x0000000802077824 */ /* 0x001fca00078e0203 */
[----:B-1----:R-:W-:Y:S01]  /*0090*/  ISETP.GE.AND P0, PT, R7, UR5, PT ;  /* 0x0000000507007c0c */ /* 0x002fe2000bf06270 */
[----:B----4-:R-:W-:Y:S02]  /*00a0*/  IMAD R2, R9, 0x8, R0 ;  /* 0x0000000809027824 */ /* 0x010fe400078e0200 */
[----:B------:R-:W0:Y:S03]  /*00b0*/  LDC.64 R8, c[0x0][0x388] ;  /* 0x0000e200ff087b82 */ /* 0x000e260000000a00 */
[----:B------:R-:W-:-:S13]  /*00c0*/  ISETP.GE.OR P0, PT, R2, UR4, P0 ;  /* 0x0000000402007c0c */ /* 0x000fda0008706670 */
[----:B------:R-:W-:-:S04]  /*00d0*/  @!P0 IMAD R7, R7, UR4, R2 ;  /* 0x0000000407078c24 */ /* 0x000fc8000f8e0202 */
[----:B--2---:R-:W-:-:S04]  /*00e0*/  @!P0 IMAD.WIDE R4, R7, 0x4, R4 ;  /* 0x0000000407048825 */ /* 0x004fc800078e0204 */
[----:B0-----:R-:W-:Y:S02]  /*00f0*/  @!P0 IMAD.WIDE R8, R7, 0x4, R8 ;  /* 0x0000000407088825 */ /* 0x001fe400078e0208 */
[----:B---3--:R0:W2:Y:S04]  /*0100*/  @!P0 LDG.E R5, desc[UR6][R4.64] ;  /* 0x0000000604058981 */ /* 0x0080a8000c1e1900 */
[----:B------:R-:W3:Y:S01]  /*0110*/  @!P0 LDG.E R8, desc[UR6][R8.64] ;  /* 0x0000000608088981 */ /* 0x000ee2000c1e1900 */
[----:B------:R-:W1:Y:S01]  /*0120*/  S2UR UR5, SR_CgaCtaId ;  /* 0x00000000000579c3 */ /* 0x000e620000008800 */
[----:B------:R-:W-:Y:S01]  /*0130*/  UMOV UR4, 0x400 ;  /* 0x0000040000047882 */ /* 0x000fe20000000000 */
[----:B------:R-:W-:-:S05]  /*0140*/  IMAD R2, R3, 0x8, R0 ;  /* 0x0000000803027824 */ /* 0x000fca00078e0200 */
[----:B------:R-:W-:Y:S01]  /*0150*/  ISETP.GT.U32.AND P1, PT, R2, 0x1f, PT ;  /* 0x0000001f0200780c */ /* 0x000fe20003f24070 */
[----:B-1----:R-:W-:-:S06]  /*0160*/  ULEA UR4, UR5, UR4, 0x18 ;  /* 0x0000000405047291 */ /* 0x002fcc000f8ec0ff */
[----:B0-----:R-:W-:Y:S01]  /*0170*/  LEA R4, R2, UR4, 0x3 ;  /* 0x0000000402047c11 */ /* 0x001fe2000f8e18ff */
[----:B--2---:R-:W-:Y:S08]  /*0180*/  @!P0 F2F.F64.F32 R6, R5 ;  /* 0x0000000500068310 */ /* 0x004ff00000201800 */
[----:B---3--:R-:W0:Y:S02]  /*0190*/  @!P0 F2F.F64.F32 R10, R8 ;  /* 0x00000008000a8310 */ /* 0x008e240000201800 */
[----:B0-----:R-:W-:Y:S01]  /*01a0*/  @!P0 DADD R10, R6, -R10 ;  /* 0x00000000060a8229 */ /* 0x001fe2000000080a */
[----:B------:R-:W-:-:S07]  /*01b0*/  CS2R R6, SRZ ;  /* 0x0000000000067805 */ /* 0x000fce000001ff00 */
[----:B------:R-:W-:Y:S01]  /*01c0*/  @!P0 DMUL R6, R10, R10 ;  /* 0x0000000a0a068228 */ /* 0x000fe20000000000 */
[----:B------:R-:W-:-:S06]  /*01d0*/  ISETP.GT.U32.AND P0, PT, R2, 0xf, PT ;  /* 0x0000000f0200780c */ /* 0x000fcc0003f04070 */
[----:B------:R-:W-:Y:S01]  /*01e0*/  STS.64 [R4], R6 ;  /* 0x0000000604007388 */ /* 0x000fe20000000a00 */
[----:B------:R-:W-:Y:S06]  /*01f0*/  BAR.SYNC.DEFER_BLOCKING 0x0 ;  /* 0x0000000000007b1d */ /* 0x000fec0000010000 */
[----:B------:R-:W-:Y:S04]  /*0200*/  @!P1 LDS.64 R8, [R4+0x100] ;  /* 0x0001000004089984 */ /* 0x000fe80000000a00 */
[----:B------:R-:W0:Y:S02]  /*0210*/  @!P1 LDS.64 R10, [R4] ;  /* 0x00000000040a9984 */ /* 0x000e240000000a00 */
[----:B0-----:R-:W-:-:S07]  /*0220*/  @!P1 DADD R8, R8, R10 ;  /* 0x0000000008089229 */ /* 0x001fce000000000a */
[----:B------:R-:W-:Y:S01]  /*0230*/  @!P1 STS.64 [R4], R8 ;  /* 0x0000000804009388 */ /* 0x000fe20000000a00 */
[----:B------:R-:W-:Y:S01]  /*0240*/  BAR.SYNC.DEFER_BLOCKING 0x0 ;  /* 0x0000000000007b1d */ /* 0x000fe20000010000 */
[----:B------:R-:W-:-:S05]  /*0250*/  ISETP.GT.U32.AND P1, PT, R2, 0x7, PT ;  /* 0x000000070200780c */ /* 0x000fca0003f24070 */
        /* <DEDUP_REMOVED lines=17> */
[----:B------:R-:W-:-:S05]  /*0370*/  ISETP.NE.AND P0, PT, R2, RZ, PT ;  /* 0x000000ff0200720c */ /* 0x000fca0003f05270 */
[----:B------:R-:W-:Y:S04]  /*0380*/  @!P1 LDS.64 R10, [R4+0x10] ;  /* 0x00001000040a9984 */ /* 0x000fe80000000a00 */
[----:B------:R-:W0:Y:S02]  /*0390*/  @!P1 LDS.64 R12, [R4] ;  /* 0x00000000040c9984 */ /* 0x000e240000000a00 */
[----:B0-----:R-:W-:-:S07]  /*03a0*/  @!P1 DADD R10, R10, R12 ;  /* 0x000000000a0a9229 */ /* 0x001fce000000000c */
[----:B------:R-:W-:Y:S01]  /*03b0*/  @!P1 STS.64 [R4], R10 ;  /* 0x0000000a04009388 */ /* 0x000fe20000000a00 */
[----:B------:R-:W-:Y:S01]  /*03c0*/  BAR.SYNC.DEFER_BLOCKING 0x0 ;  /* 0x0000000000007b1d */ /* 0x000fe20000010000 */
[----:B------:R-:W-:-:S05]  /*03d0*/  LOP3.LUT P1, RZ, R0, R3, RZ, 0xfc, !PT ;  /* 0x0000000300ff7212 */ /* 0x000fca000782fcff */
[----:B------:R-:W-:Y:S04]  /*03e0*/  @!P0 LDS.64 R6, [UR4+0x8] ;  /* 0x00000804ff068984 */ /* 0x000fe80008000a00 */
[----:B------:R-:W0:Y:S02]  /*03f0*/  @!P0 LDS.64 R12, [R4] ;  /* 0x00000000040c8984 */ /* 0x000e240000000a00 */
[----:B0-----:R-:W-:-:S07]  /*0400*/  @!P0 DADD R6, R6, R12 ;  /* 0x0000000006068229 */ /* 0x001fce000000000c */
[----:B------:R0:W-:Y:S01]  /*0410*/  @!P0 STS.64 [R4], R6 ;  /* 0x0000000604008388 */ /* 0x0001e20000000a00 */
[----:B------:R-:W-:Y:S06]  /*0420*/  BAR.SYNC.DEFER_BLOCKING 0x0 ;  /* 0x0000000000007b1d */ /* 0x000fec0000010000 */
[----:B------:R-:W-:Y:S05]  /*0430*/  @P1 EXIT ;  /* 0x000000000000194d */ /* 0x000fea0003800000 */
[----:B------:R-:W1:Y:S01]  /*0440*/  LDS.64 R2, [UR4] ;  /* 0x00000004ff027984 */ /* 0x000e620008000a00 */
[----:B0-----:R-:W1:Y:S03]  /*0450*/  LDC.64 R4, c[0x0][0x390] ;  /* 0x0000e400ff047b82 */ /* 0x001e660000000a00 */
[----:B-1----:R-:W-:Y:S01]  /*0460*/  REDG.E.ADD.F64.RN.STRONG.GPU desc[UR6][R4.64], R2 ;  /* 0x00000002040079a6 */ /* 0x002fe2000c12ff06 */
[----:B------:R-:W-:Y:S05]  /*0470*/  EXIT ;  /* 0x000000000000794d */ /* 0x000fea0003800000 */
.L_x_0:
[----:B------:R-:W-:-:S00]  /*0480*/  BRA `(.L_x_0) ;  /* 0xfffffffc00fc7947 */ /* 0x000fc0000383ffff */
[----:B------:R-:W-:-:S00]  /*0490*/  NOP ;  /* 0x0000000000007918 */ /* 0x000fc00000000000 */
        /* <DEDUP_REMOVED lines=14> */
.L_x_20:


//--------------------- .text._Z14dequant_invzigPKsPffii --------------------------
	.section	.text._Z14dequant_invzigPKsPffii,"ax",@progbits
	.align	128
        .global         _Z14dequant_invzigPKsPffii
        .type           _Z14dequant_invzigPKsPffii,@function
        .size           _Z14dequant_invzigPKsPffii,(.L_x_21 - _Z14dequant_invzigPKsPffii)
        .other          _Z14dequant_invzigPKsPffii,@"STO_CUDA_ENTRY STV_DEFAULT"
_Z14dequant_invzigPKsPffii:
.text._Z14dequant_invzigPKsPffii:
[----:B------:R-:W-:Y:S01]  /*0000*/  LDC R1, c[0x0][0x37c] ;  /* 0x0000df00ff017b82 */ /* 0x000fe20000000800 */
[----:B------:R-:W0:Y:S01]  /*0010*/  S2R R12, SR_TID.X ;  /* 0x00000000000c7919 */ /* 0x000e220000002100 */
[----:B------:R-:W1:Y:S06]  /*0020*/  LDCU UR6, c[0x0][0x398] ;  /* 0x00007300ff0677ac */ /* 0x000e6c0008000800 */
[----:B------:R-:W2:Y:S01]  /*0030*/  LDC.64 R2, c[0x0][0x380] ;  /* 0x0000e000ff027b82 */ /* 0x000ea20000000a00 */
[----:B------:R-:W0:Y:S01]  /*0040*/  S2R R11, SR_TID.Y ;  /* 0x00000000000b7919 */ /* 0x000e220000002200 */
[----:B------:R-:W3:Y:S01]  /*0050*/  LDCU.64 UR4, c[0x0][0x358] ;  /* 0x00006b00ff0477ac */ /* 0x000ee20008000a00 */
[----:B------:R-:W1:Y:S01]  /*0060*/  S2R R7, SR_CTAID.X ;  /* 0x0000000000077919 */ /* 0x000e620000002500 */
[----:B------:R-:W1:Y:S01]  /*0070*/  S2R R10, SR_CTAID.Y ;  /* 0x00000000000a7919 */ /* 0x000e620000002600 */
[----:B0-----:R-:W-:-:S04]  /*0080*/  LEA R6, R11, R12, 0x3 ;  /* 0x0000000c0b067211 */ /* 0x001fc800078e18ff */
[----:B------:R-:W0:Y:S01]  /*0090*/  LDC.U8 R5, c[0x3][R6] ;  /* 0x00c0000006057b82 */ /* 0x000e220000000000 */
[----:B-1----:R-:W-:Y:S01]  /*00a0*/  IMAD R0, R10, UR6, R7 ;  /* 0x000000060a007c24 */ /* 0x002fe2000f8e0207 */
[----:B------:R-:W1:Y:S04]  /*00b0*/  LDCU.64 UR6, c[0x0][0x390] ;  /* 0x00007200ff0677ac */ /* 0x000e680008000a00 */
[----:B0-----:R-:W-:-:S05]  /*00c0*/  LEA R5, R0, R5, 0x6 ;  /* 0x0000000500057211 */ /* 0x001fca00078e30ff */
[----:B--2---:R-:W-:Y:S01]  /*00d0*/  IMAD.WIDE R2, R5, 0x2, R2 ;  /* 0x0000000205027825 */ /* 0x004fe200078e0202 */
[----:B------:R-:W0:Y:S05]  /*00e0*/  LDC.U8 R8, c[0x3][R6+0x40] ;  /* 0x00c0100006087b82 */ /* 0x000e2a0000000000 */
[----:B---3--:R-:W2:Y:S01]  /*00f0*/  LDG.E.U16 R2, desc[UR4][R2.64] ;  /* 0x0000000402027981 */ /* 0x008ea2000c1e1500 */
[----:B------:R-:W-:Y:S02]  /*0100*/  LEA R0, R7, R12, 0x3 ;  /* 0x0000000c07007211 */ /* 0x000fe400078e18ff */
[----:B------:R-:W3:Y:S01]  /*0110*/  LDC.64 R4, c[0x0][0x388] ;  /* 0x0000e200ff047b82 */ /* 0x000ee20000000a00 */
[----:B------:R-:W-:-:S05]  /*0120*/  LEA R7, R10, R11, 0x3 ;  /* 0x0000000b0a077211 */ /* 0x000fca00078e18ff */
[----:B-1----:R-:W-:-:S04]  /*0130*/  IMAD R7, R7, UR7, R0 ;  /* 0x0000000707077c24 */ /* 0x002fc8000f8e0200 */
[----:B---3--:R-:W-:Y:S01]  /*0140*/  IMAD.WIDE R4, R7, 0x4, R4 ;  /* 0x0000000407047825 */ /* 0x008fe200078e0204 */
[----:B0-----:R-:W-:-:S05]  /*0150*/  I2FP.F32.U32 R8, R8 ;  /* 0x0000000800087245 */ /* 0x001fca0000201000 */
[----:B------:R-:W-:Y:S01]  /*0160*/  FMUL R8, R8, UR6 ;  /* 0x0000000608087c20 */ /* 0x000fe20008400000 */
[----:B--2---:R-:W0:Y:S03]  /*0170*/  I2F.S16 R9, R2 ;  /* 0x0000000200097306 */ /* 0x004e260000101400 */
[----:B0-----:R-:W-:-:S05]  /*0180*/  FMUL R9, R8, R9 ;  /* 0x0000000908097220 */ /* 0x001fca0000400000 */
[----:B------:R-:W-:Y:S01]  /*0190*/  STG.E desc[UR4][R4.64], R9 ;  /* 0x0000000904007986 */ /* 0x000fe2000c101904 */
[----:B------:R-:W-:Y:S05]  /*01a0*/  EXIT ;  /* 0x000000000000794d */ /* 0x000fea0003800000 */
.L_x_1:
        /* <DEDUP_REMOVED lines=13> */
.L_x_21:


//--------------------- .text._Z5quantPKfPsfi     --------------------------
	.section	.text._Z5quantPKfPsfi,"ax",@progbits
	.align	128
        .global         _Z5quantPKfPsfi
        .type           _Z5quantPKfPsfi,@function
        .size           _Z5quantPKfPsfi,(.L_x_19 - _Z5quantPKfPsfi)
        .other          _Z5quantPKfPsfi,@"STO_CUDA_ENTRY STV_DEFAULT"
_Z5quantPKfPsfi:
.text._Z5quantPKfPsfi:
[----:B------:R-:W-:Y:S01]  /*0000*/  LDC R1, c[0x0][0x37c] ;  /* 0x0000df00ff017b82 */ /* 0x000fe20000000800 */
[----:B------:R-:W0:Y:S07]  /*0010*/  S2R R3, SR_TID.X ;  /* 0x0000000000037919 */ /* 0x000e2e0000002100 */
[----:B------:R-:W0:Y:S01]  /*0020*/  S2UR UR4, SR_CTAID.X ;  /* 0x00000000000479c3 */ /* 0x000e220000002500 */
[----:B------:R-:W1:Y:S07]  /*0030*/  LDCU UR5, c[0x0][0x394] ;  /* 0x00007280ff0577ac */ /* 0x000e6e0008000800 */
[----:B------:R-:W0:Y:S02]  /*0040*/  LDC R2, c[0x0][0x360] ;  /* 0x0000d800ff027b82 */ /* 0x000e240000000800 */
[----:B0-----:R-:W-:-:S05]  /*0050*/  IMAD R2, R2, UR4, R3 ;  /* 0x0000000402027c24 */ /* 0x001fca000f8e0203 */
[----:B-1----:R-:W-:-:S13]  /*0060*/  ISETP.GE.AND P0, PT, R2, UR5, PT ;  /* 0x0000000502007c0c */ /* 0x002fda000bf06270 */
[----:B------:R-:W-:Y:S05]  /*0070*/  @P0 EXIT ;  /* 0x000000000000094d */ /* 0x000fea0003800000 */
[----:B------:R-:W0:Y:S01]  /*0080*/  LDC.64 R4, c[0x0][0x380] ;  /* 0x0000e000ff047b82 */ /* 0x000e220000000a00 */
[----:B------:R-:W1:Y:S01]  /*0090*/  LDCU.64 UR4, c[0x0][0x358] ;  /* 0x00006b00ff0477ac */ /* 0x000e620008000a00 */
[----:B------:R-:W-:Y:S01]  /*00a0*/  SHF.R.S32.HI R3, RZ, 0x1f, R2 ;  /* 0x0000001fff037819 */ /* 0x000fe20000011402 */
[----:B------:R-:W2:Y:S01]  /*00b0*/  LDCU UR6, c[0x0][0x390] ;  /* 0x00007200ff0677ac */ /* 0x000ea20008000800 */
[----:B0-----:R-:W-:-:S05]  /*00c0*/  IMAD.WIDE R4, R2, 0x4, R4 ;  /* 0x0000000402047825 */ /* 0x001fca00078e0204 */
[----:B-1----:R-:W3:Y:S01]  /*00d0*/  LDG.E R0, desc[UR4][R4.64] ;  /* 0x0000000404007981 */ /* 0x002ee2000c1e1900 */
[----:B------:R-:W-:Y:S01]  /*00e0*/  LEA.HI R3, R3, R2, RZ, 0x6 ;  /* 0x0000000203037211 */ /* 0x000fe200078f30ff */
[----:B------:R-:W-:Y:S03]  /*00f0*/  BSSY.RECONVERGENT B0, `(.L_x_2) ;  /* 0x0000011000007945 */ /* 0x000fe60003800200 */
[----:B------:R-:W-:-:S05]  /*0100*/  LOP3.LUT R3, R3, 0xffffffc0, RZ, 0xc0, !PT ;  /* 0xffffffc003037812 */ /* 0x000fca00078ec0ff */
[----:B------:R-:W-:-:S06]  /*0110*/  IMAD.IADD R3, R2, 0x1, -R3 ;  /* 0x0000000102037824 */ /* 0x000fcc00078e0a03 */
[----:B------:R-:W0:Y:S02]  /*0120*/  LDC.U8 R3, c[0x3][R3+0x40] ;  /* 0x00c0100003037b82 */ /* 0x000e240000000000 */
[----:B0-----:R-:W-:-:S05]  /*0130*/  I2FP.F32.U32 R6, R3 ;  /* 0x0000000300067245 */ /* 0x001fca0000201000 */
[----:B--2---:R-:W-:-:S04]  /*0140*/  FMUL R3, R6, UR6 ;  /* 0x0000000606037c20 */ /* 0x004fc80008400000 */
[----:B------:R-:W0:Y:S02]  /*0150*/  MUFU.RCP R6, R3 ;  /* 0x0000000300067308 */ /* 0x000e240000001000 */
[----:B0-----:R-:W-:-:S04]  /*0160*/  FFMA R7, -R3, R6, 1 ;  /* 0x3f80000003077423 */ /* 0x001fc80000000106 */
[----:B------:R-:W-:Y:S02]  /*0170*/  FFMA R7, R6, R7, R6 ;  /* 0x0000000706077223 */ /* 0x000fe40000000006 */
[----:B---3--:R-:W0:Y:S02]  /*0180*/  FCHK P0, R0, R3 ;  /* 0x0000000300007302 */ /* 0x008e240000000000 */
[----:B------:R-:W-:-:S04]  /*0190*/  FFMA R4, R0, R7, RZ ;  /* 0x0000000700047223 */ /* 0x000fc800000000ff */
[----:B------:R-:W-:-:S04]  /*01a0*/  FFMA R5, -R3, R4, R0 ;  /* 0x0000000403057223 */ /* 0x000fc80000000100 */
[----:B------:R-:W-:Y:S01]  /*01b0*/  FFMA R7, R7, R5, R4 ;  /* 0x0000000507077223 */ /* 0x000fe20000000004 */
[----:B0-----:R-:W-:Y:S06]  /*01c0*/  @!P0 BRA `(.L_x_3) ;  /* 0x00000000000c8947 */ /* 0x001fec0003800000 */
[----:B------:R-:W-:-:S07]  /*01d0*/  MOV R4, 0x1f0 ;  /* 0x000001f000047802 */ /* 0x000fce0000000f00 */
[----:B------:R-:W-:Y:S05]  /*01e0*/  CALL.REL.NOINC `($__internal_0_$__cuda_sm3x_div_rn_noftz_f32_slowpath) ;  /* 0x0000000000287944 */ /* 0x000fea0003c00000 */
[----:B------:R-:W-:-:S07]  /*01f0*/  IMAD.MOV.U32 R7, RZ, RZ, R0 ;  /* 0x000000ffff077224 */ /* 0x000fce00078e0000 */
.L_x_3:
[----:B------:R-:W-:Y:S05]  /*0200*/  BSYNC.RECONVERGENT B0 ;  /* 0x0000000000007941 */ /* 0x000fea0003800200 */
.L_x_2:
[----:B------:R-:W0:Y:S01]  /*0210*/  LDC.64 R4, c[0x0][0x388] ;  /* 0x0000e200ff047b82 */ /* 0x000e220000000a00 */
[----:B------:R-:W-:-:S05]  /*0220*/  IMAD.MOV.U32 R0, RZ, RZ, 0x3f000000 ;  /* 0x3f000000ff007424 */ /* 0x000fca00078e00ff */
[----:B------:R-:W-:-:S05]  /*0230*/  LOP3.LUT R0, R0, 0x80000000, R7, 0xb8, !PT ;  /* 0x8000000000007812 */ /* 0x000fca00078eb807 */
[----:B------:R-:W-:-:S04]  /*0240*/  FADD.RZ R0, R0, R7 ;  /* 0x0000000700007221 */ /* 0x000fc8000000c000 */
[----:B------:R-:W1:Y:S01]  /*0250*/  F2I.TRUNC.NTZ R7, R0 ;  /* 0x0000000000077305 */ /* 0x000e62000020f100 */
[----:B0-----:R-:W-:-:S05]  /*0260*/  IMAD.WIDE R2, R2, 0x2, R4 ;  /* 0x0000000202027825 */ /* 0x001fca00078e0204 */
[----:B-1----:R-:W-:Y:S01]  /*0270*/  STG.E.U16 desc[UR4][R2.64], R7 ;  /* 0x0000000702007986 */ /* 0x002fe2000c101504 */
[----:B------:R-:W-:Y:S05]  /*0280*/  EXIT ;  /* 0x000000000000794d */ /* 0x000fea0003800000 */
        .weak           $__internal_0_$__cuda_sm3x_div_rn_noftz_f32_slowpath
        .type           $__internal_0_$__cuda_sm3x_div_rn_noftz_f32_slowpath,@function
        .size           $__internal_0_$__cuda_sm3x_div_rn_noftz_f32_slowpath,(.L_x_19 - $__internal_0_$__cuda_sm3x_div_rn_noftz_f32_slowpath)
$__internal_0_$__cuda_sm3x_div_rn_noftz_f32_slowpath:
[--C-:B------:R-:W-:Y:S01]  /*0290*/  SHF.R.U32.HI R6, RZ, 0x17, R3.reuse ;  /* 0x00000017ff067819 */ /* 0x100fe20000011603 */
[----:B------:R-:W-:Y:S01]  /*02a0*/  BSSY.RECONVERGENT B1, `(.L_x_4) ;  /* 0x0000064000017945 */ /* 0x000fe20003800200 */
[--C-:B------:R-:W-:Y:S01]  /*02b0*/  SHF.R.U32.HI R5, RZ, 0x17, R0.reuse ;  /* 0x00000017ff057819 */ /* 0x100fe20000011600 */
[----:B------:R-:W-:Y:S01]  /*02c0*/  IMAD.MOV.U32 R7, RZ, RZ, R0 ;  /* 0x000000ffff077224 */ /* 0x000fe200078e0000 */
[----:B------:R-:W-:Y:S01]  /*02d0*/  LOP3.LUT R6, R6, 0xff, RZ, 0xc0, !PT ;  /* 0x000000ff06067812 */ /* 0x000fe200078ec0ff */
[----:B------:R-:W-:Y:S01]  /*02e0*/  IMAD.MOV.U32 R8, RZ, RZ, R3 ;  /* 0x000000ffff087224 */ /* 0x000fe200078e0003 */
[----:B------:R-:W-:-:S03]  /*02f0*/  LOP3.LUT R5, R5, 0xff, RZ, 0xc0, !PT ;  /* 0x000000ff05057812 */ /* 0x000fc600078ec0ff */
[----:B------:R-:W-:Y:S02]  /*0300*/  VIADD R11, R6, 0xffffffff ;  /* 0xffffffff060b7836 */ /* 0x000fe40000000000 */
[----:B------:R-:W-:-:S03]  /*0310*/  VIADD R10, R5, 0xffffffff ;  /* 0xffffffff050a7836 */ /* 0x000fc60000000000 */
[----:B------:R-:W-:-:S04]  /*0320*/  ISETP.GT.U32.AND P0, PT, R11, 0xfd, PT ;  /* 0x000000fd0b00780c */ /* 0x000fc80003f04070 */
[----:B------:R-:W-:-:S13]  /*0330*/  ISETP.GT.U32.OR P0, PT, R10, 0xfd, P0 ;  /* 0x000000fd0a00780c */ /* 0x000fda0000704470 */
[----:B------:R-:W-:Y:S01]  /*0340*/  @!P0 IMAD.MOV.U32 R9, RZ, RZ, RZ ;  /* 0x000000ffff098224 */ /* 0x000fe200078e00ff */
[----:B------:R-:W-:Y:S06]  /*0350*/  @!P0 BRA `(.L_x_5) ;  /* 0x00000000005c8947 */ /* 0x000fec0003800000 */
[----:B------:R-:W-:Y:S02]  /*0360*/  FSETP.GTU.FTZ.AND P0, PT, |R0|, +INF , PT ;  /* 0x7f8000000000780b */ /* 0x000fe40003f1c200 */
[----:B------:R-:W-:-:S04]  /*0370*/  FSETP.GTU.FTZ.AND P1, PT, |R3|, +INF , PT ;  /* 0x7f8000000300780b */ /* 0x000fc80003f3c200 */
[----:B------:R-:W-:-:S13]  /*0380*/  PLOP3.LUT P0, PT, P0, P1, PT, 0xf8, 0x8f ;  /* 0x00000000008f781c */ /* 0x000fda0000703f70 */
[----:B------:R-:W-:Y:S05]  /*0390*/  @P0 BRA `(.L_x_6) ;  /* 0x00000004004c0947 */ /* 0x000fea0003800000 */
[----:B------:R-:W-:-:S13]  /*03a0*/  LOP3.LUT P0, RZ, R8, 0x7fffffff, R7, 0xc8, !PT ;  /* 0x7fffffff08ff7812 */ /* 0x000fda000780c807 */
[----:B------:R-:W-:Y:S05]  /*03b0*/  @!P0 BRA `(.L_x_7) ;  /* 0x00000004003c8947 */ /* 0x000fea0003800000 */
[C---:B------:R-:W-:Y:S02]  /*03c0*/  FSETP.NEU.FTZ.AND P2, PT, |R0|.reuse, +INF , PT ;  /* 0x7f8000000000780b */ /* 0x040fe40003f5d200 */
[----:B------:R-:W-:Y:S02]  /*03d0*/  FSETP.NEU.FTZ.AND P1, PT, |R3|, +INF , PT ;  /* 0x7f8000000300780b */ /* 0x000fe40003f3d200 */
[----:B------:R-:W-:-:S11]  /*03e0*/  FSETP.NEU.FTZ.AND P0, PT, |R0|, +INF , PT ;  /* 0x7f8000000000780b */ /* 0x000fd60003f1d200 */
[----:B------:R-:W-:Y:S05]  /*03f0*/  @!P1 BRA !P2, `(.L_x_7) ;  /* 0x00000004002c9947 */ /* 0x000fea0005000000 */
[----:B------:R-:W-:-:S04]  /*0400*/  LOP3.LUT P2, RZ, R7, 0x7fffffff, RZ, 0xc0, !PT ;  /* 0x7fffffff07ff7812 */ /* 0x000fc8000784c0ff */
[----:B------:R-:W-:-:S13]  /*0410*/  PLOP3.LUT P1, PT, P1, P2, PT, 0x2f, 0xf2 ;  /* 0x0000000000f2781c */ /* 0x000fda0000f24577 */
[----:B------:R-:W-:Y:S05]  /*0420*/  @P1 BRA `(.L_x_8) ;  /* 0x0000000400181947 */ /* 0x000fea0003800000 */
[----:B------:R-:W-:-:S04]  /*0430*/  LOP3.LUT P1, RZ, R8, 0x7fffffff, RZ, 0xc0, !PT ;  /* 0x7fffffff08ff7812 */ /* 0x000fc8000782c0ff */
[----:B------:R-:W-:-:S13]  /*0440*/  PLOP3.LUT P0, PT, P0, P1, PT, 0x2f, 0xf2 ;  /* 0x0000000000f2781c */ /* 0x000fda0000702577 */
[----:B------:R-:W-:Y:S05]  /*0450*/  @P0 BRA `(.L_x_9) ;  /* 0x0000000400000947 */ /* 0x000fea0003800000 */
[----:B------:R-:W-:Y:S02]  /*0460*/  ISETP.GE.AND P0, PT, R10, RZ, PT ;  /* 0x000000ff0a00720c */ /* 0x000fe40003f06270 */
[----:B------:R-:W-:-:S11]  /*0470*/  ISETP.GE.AND P1, PT, R11, RZ, PT ;  /* 0x000000ff0b00720c */ /* 0x000fd60003f26270 */
[----:B------:R-:W-:Y:S02]  /*0480*/  @P0 IMAD.MOV.U32 R9, RZ, RZ, RZ ;  /* 0x000000ffff090224 */ /* 0x000fe400078e00ff */
[----:B------:R-:W-:Y:S01]  /*0490*/  @!P0 FFMA R7, R0, 1.84467440737095516160e+19, RZ ;  /* 0x5f80000000078823 */ /* 0x000fe200000000ff */
[----:B------:R-:W-:Y:S02]  /*04a0*/  @!P0 IMAD.MOV.U32 R9, RZ, RZ, -0x40 ;  /* 0xffffffc0ff098424 */ /* 0x000fe400078e00ff */
[----:B------:R-:W-:Y:S02]  /*04b0*/  @!P1 FFMA R8, R3, 1.84467440737095516160e+19, RZ ;  /* 0x5f80000003089823 */ /* 0x000fe400000000ff */
[----:B------:R-:W-:-:S07]  /*04c0*/  @!P1 VIADD R9, R9, 0x40 ;  /* 0x0000004009099836 */ /* 0x000fce0000000000 */
.L_x_5:
[----:B------:R-:W-:Y:S01]  /*04d0*/  LEA R3, R6, 0xc0800000, 0x17 ;  /* 0xc080000006037811 */ /* 0x000fe200078eb8ff */
[----:B------:R-:W-:Y:S01]  /*04e0*/  VIADD R5, R5, 0xffffff81 ;  /* 0xffffff8105057836 */ /* 0x000fe20000000000 */
[----:B------:R-:W-:Y:S03]  /*04f0*/  BSSY.RECONVERGENT B2, `(.L_x_10) ;  /* 0x0000035000027945 */ /* 0x000fe60003800200 */
[----:B------:R-:W-:Y:S01]  /*0500*/  IMAD.IADD R3, R8, 0x1, -R3 ;  /* 0x0000000108037824 */ /* 0x000fe200078e0a03 */
[C---:B------:R-:W-:Y:S01]  /*0510*/  IADD3 R6, PT, PT, R5.reuse, 0x7f, -R6 ;  /* 0x0000007f05067810 */ /* 0x040fe20007ffe806 */
[----:B------:R-:W-:Y:S02]  /*0520*/  IMAD R0, R5, -0x800000, R7 ;  /* 0xff80000005007824 */ /* 0x000fe400078e0207 */
[----:B------:R-:W0:Y:S01]  /*0530*/  MUFU.RCP R8, R3 ;  /* 0x0000000300087308 */ /* 0x000e220000001000 */
[----:B------:R-:W-:Y:S01]  /*0540*/  FADD.FTZ R11, -R3, -RZ ;  /* 0x800000ff030b7221 */ /* 0x000fe20000010100 */
[----:B------:R-:W-:-:S03]  /*0550*/  IMAD.IADD R6, R6, 0x1, R9 ;  /* 0x0000000106067824 */ /* 0x000fc600078e0209 */
[----:B0-----:R-:W-:-:S04]  /*0560*/  FFMA R13, R8, R11, 1 ;  /* 0x3f800000080d7423 */ /* 0x001fc8000000000b */
[----:B------:R-:W-:-:S04]  /*0570*/  FFMA R10, R8, R13, R8 ;  /* 0x0000000d080a7223 */ /* 0x000fc80000000008 */
[----:B------:R-:W-:-:S04]  /*0580*/  FFMA R7, R0, R10, RZ ;  /* 0x0000000a00077223 */ /* 0x000fc800000000ff */
[----:B------:R-:W-:-:S04]  /*0590*/  FFMA R8, R11, R7, R0 ;  /* 0x000000070b087223 */ /* 0x000fc80000000000 */
[----:B------:R-:W-:-:S04]  /*05a0*/  FFMA R7, R10, R8, R7 ;  /* 0x000000080a077223 */ /* 0x000fc80000000007 */
[----:B------:R-:W-:-:S04]  /*05b0*/  FFMA R8, R11, R7, R0 ;  /* 0x000000070b087223 */ /* 0x000fc80000000000 */
[----:B------:R-:W-:-:S05]  /*05c0*/  FFMA R0, R10, R8, R7 ;  /* 0x000000080a007223 */ /* 0x000fca0000000007 */
[----:B------:R-:W-:-:S04]  /*05d0*/  SHF.R.U32.HI R3, RZ, 0x17, R0 ;  /* 0x00000017ff037819 */ /* 0x000fc80000011600 */
[----:B------:R-:W-:-:S05]  /*05e0*/  LOP3.LUT R3, R3, 0xff, RZ, 0xc0, !PT ;  /* 0x000000ff03037812 */ /* 0x000fca00078ec0ff */
[----:B------:R-:W-:-:S04]  /*05f0*/  IMAD.IADD R9, R3, 0x1, R6 ;  /* 0x0000000103097824 */ /* 0x000fc800078e0206 */
[----:B------:R-:W-:-:S05]  /*0600*/  VIADD R3, R9, 0xffffffff ;  /* 0xffffffff09037836 */ /* 0x000fca0000000000 */
[----:B------:R-:W-:-:S13]  /*0610*/  ISETP.GE.U32.AND P0, PT, R3, 0xfe, PT ;  /* 0x000000fe0300780c */ /* 0x000fda0003f06070 */
[----:B------:R-:W-:Y:S05]  /*0620*/  @!P0 BRA `(.L_x_11) ;  /* 0x0000000000808947 */ /* 0x000fea0003800000 */
[----:B------:R-:W-:-:S13]  /*0630*/  ISETP.GT.AND P0, PT, R9, 0xfe, PT ;  /* 0x000000fe0900780c */ /* 0x000fda0003f04270 */
[----:B------:R-:W-:Y:S05]  /*0640*/  @P0 BRA `(.L_x_12) ;  /* 0x00000000006c0947 */ /* 0x000fea0003800000 */
[----:B------:R-:W-:-:S13]  /*0650*/  ISETP.GE.AND P0, PT, R9, 0x1, PT ;  /* 0x000000010900780c */ /* 0x000fda0003f06270 */
[----:B------:R-:W-:Y:S05]  /*0660*/  @P0 BRA `(.L_x_13) ;  /* 0x0000000000740947 */ /* 0x000fea0003800000 */
[----:B------:R-:W-:Y:S02]  /*0670*/  ISETP.GE.AND P0, PT, R9, -0x18, PT ;  /* 0xffffffe80900780c */ /* 0x000fe40003f06270 */
[----:B------:R-:W-:-:S11]  /*0680*/  LOP3.LUT R0, R0, 0x80000000, RZ, 0xc0, !PT ;  /* 0x8000000000007812 */ /* 0x000fd600078ec0ff */
[----:B------:R-:W-:Y:S05]  /*0690*/  @!P0 BRA `(.L_x_13) ;  /* 0x0000000000688947 */ /* 0x000fea0003800000 */
[CCC-:B------:R-:W-:Y:S01]  /*06a0*/  FFMA.RZ R3, R10.reuse, R8.reuse, R7.reuse ;  /* 0x000000080a037223 */ /* 0x1c0fe2000000c007 */
[CCC-:B------:R-:W-:Y:S01]  /*06b0*/  FFMA.RM R6, R10.reuse, R8.reuse, R7.reuse ;  /* 0x000000080a067223 */ /* 0x1c0fe20000004007 */
[C---:B------:R-:W-:Y:S02]  /*06c0*/  ISETP.NE.AND P2, PT, R9.reuse, RZ, PT ;  /* 0x000000ff0900720c */ /* 0x040fe40003f45270 */
[----:B------:R-:W-:Y:S02]  /*06d0*/  ISETP.NE.AND P1, PT, R9, RZ, PT ;  /* 0x000000ff0900720c */ /* 0x000fe40003f25270 */
[----:B------:R-:W-:Y:S01]  /*06e0*/  LOP3.LUT R5, R3, 0x7fffff, RZ, 0xc0, !PT ;  /* 0x007fffff03057812 */ /* 0x000fe200078ec0ff */
[----:B------:R-:W-:Y:S01]  /*06f0*/  FFMA.RP R3, R10, R8, R7 ;  /* 0x000000080a037223 */ /* 0x000fe20000008007 */
[----:B------:R-:W-:Y:S02]  /*0700*/  VIADD R8, R9, 0x20 ;  /* 0x0000002009087836 */ /* 0x000fe40000000000 */
[----:B------:R-:W-:Y:S01]  /*0710*/  LOP3.LUT R5, R5, 0x800000, RZ, 0xfc, !PT ;  /* 0x0080000005057812 */ /* 0x000fe200078efcff */
[----:B------:R-:W-:Y:S01]  /*0720*/  IMAD.MOV R7, RZ, RZ, -R9 ;  /* 0x000000ffff077224 */ /* 0x000fe200078e0a09 */
[----:B------:R-:W-:-:S02]  /*0730*/  FSETP.NEU.FTZ.AND P0, PT, R3, R6, PT ;  /* 0x000000060300720b */ /* 0x000fc40003f1d000 */
[----:B------:R-:W-:Y:S02]  /*0740*/  SHF.L.U32 R8, R5, R8, RZ ;  /* 0x0000000805087219 */ /* 0x000fe400000006ff */
[----:B------:R-:W-:Y:S02]  /*0750*/  SEL R6, R7, RZ, P2 ;  /* 0x000000ff07067207 */ /* 0x000fe40001000000 */
[----:B------:R-:W-:Y:S02]  /*0760*/  ISETP.NE.AND P1, PT, R8, RZ, P1 ;  /* 0x000000ff0800720c */ /* 0x000fe40000f25270 */
[----:B------:R-:W-:Y:S02]  /*0770*/  SHF.R.U32.HI R6, RZ, R6, R5 ;  /* 0x00000006ff067219 */ /* 0x000fe40000011605 */
[----:B------:R-:W-:Y:S02]  /*0780*/  PLOP3.LUT P0, PT, P0, P1, PT, 0xf8, 0x8f ;  /* 0x00000000008f781c */ /* 0x000fe40000703f70 */
[----:B------:R-:W-:-:S02]  /*0790*/  SHF.R.U32.HI R8, RZ, 0x1, R6 ;  /* 0x00000001ff087819 */ /* 0x000fc40000011606 */
[----:B------:R-:W-:-:S04]  /*07a0*/  SEL R3, RZ, 0x1, !P0 ;  /* 0x00000001ff037807 */ /* 0x000fc80004000000 */
[----:B------:R-:W-:-:S04]  /*07b0*/  LOP3.LUT R3, R3, 0x1, R8, 0xf8, !PT ;  /* 0x0000000103037812 */ /* 0x000fc800078ef808 */
[----:B------:R-:W-:-:S05]  /*07c0*/  LOP3.LUT R3, R3, R6, RZ, 0xc0, !PT ;  /* 0x0000000603037212 */ /* 0x000fca00078ec0ff */
[----:B------:R-:W-:-:S05]  /*07d0*/  IMAD.IADD R3, R8, 0x1, R3 ;  /* 0x0000000108037824 */ /* 0x000fca00078e0203 */
[----:B------:R-:W-:Y:S01]  /*07e0*/  LOP3.LUT R0, R3, R0, RZ, 0xfc, !PT ;  /* 0x0000000003007212 */ /* 0x000fe200078efcff */
[----:B------:R-:W-:Y:S06]  /*07f0*/  BRA `(.L_x_13) ;  /* 0x0000000000107947 */ /* 0x000fec0003800000 */
.L_x_12:
[----:B------:R-:W-:-:S04]  /*0800*/  LOP3.LUT R0, R0, 0x80000000, RZ, 0xc0, !PT ;  /* 0x8000000000007812 */ /* 0x000fc800078ec0ff */
[----:B------:R-:W-:Y:S01]  /*0810*/  LOP3.LUT R0, R0, 0x7f800000, RZ, 0xfc, !PT ;  /* 0x7f80000000007812 */ /* 0x000fe200078efcff */
[----:B------:R-:W-:Y:S06]  /*0820*/  BRA `(.L_x_13) ;  /* 0x0000000000047947 */ /* 0x000fec0003800000 */
.L_x_11:
[----:B------:R-:W-:-:S07]  /*0830*/  IMAD R0, R6, 0x800000, R0 ;  /* 0x0080000006007824 */ /* 0x000fce00078e0200 */
.L_x_13:
[----:B------:R-:W-:Y:S05]  /*0840*/  BSYNC.RECONVERGENT B2 ;  /* 0x0000000000027941 */ /* 0x000fea0003800200 */
.L_x_10:
[----:B------:R-:W-:Y:S05]  /*0850*/  BRA `(.L_x_14) ;  /* 0x0000000000207947 */ /* 0x000fea0003800000 */
.L_x_9:
[----:B------:R-:W-:-:S04]  /*0860*/  LOP3.LUT R0, R8, 0x80000000, R7, 0x48, !PT ;  /* 0x8000000008007812 */ /* 0x000fc800078e4807 */
[----:B------:R-:W-:Y:S01]  /*0870*/  LOP3.LUT R0, R0, 0x7f800000, RZ, 0xfc, !PT ;  /* 0x7f80000000007812 */ /* 0x000fe200078efcff */
[----:B------:R-:W-:Y:S06]  /*0880*/  BRA `(.L_x_14) ;  /* 0x0000000000147947 */ /* 0x000fec0003800000 */
.L_x_8:
[----:B------:R-:W-:Y:S01]  /*0890*/  LOP3.LUT R0, R8, 0x80000000, R7, 0x48, !PT ;  /* 0x8000000008007812 */ /* 0x000fe200078e4807 */
[----:B------:R-:W-:Y:S06]  /*08a0*/  BRA `(.L_x_14) ;  /* 0x00000000000c7947 */ /* 0x000fec0003800000 */
.L_x_7:
[----:B------:R-:W0:Y:S01]  /*08b0*/  MUFU.RSQ R0, -QNAN ;  /* 0xffc0000000007908 */ /* 0x000e220000001400 */
[----:B------:R-:W-:Y:S05]  /*08c0*/  BRA `(.L_x_14) ;  /* 0x0000000000047947 */ /* 0x000fea0003800000 */
.L_x_6:
[----:B------:R-:W-:-:S07]  /*08d0*/  FADD.FTZ R0, R0, R3 ;  /* 0x0000000300007221 */ /* 0x000fce0000010000 */
.L_x_14:
[----:B------:R-:W-:Y:S05]  /*08e0*/  BSYNC.RECONVERGENT B1 ;  /* 0x0000000000017941 */ /* 0x000fea0003800200 */
.L_x_4:
[----:B------:R-:W-:-:S04]  /*08f0*/  IMAD.MOV.U32 R5, RZ, RZ, 0x0 ;  /* 0x00000000ff057424 */ /* 0x000fc800078e00ff */
[----:B0-----:R-:W-:Y:S05]  /*0900*/  RET.REL.NODEC R4 `(_Z5quantPKfPsfi) ;  /* 0xfffffff404bc7950 */ /* 0x001fea0003c3ffff */
.L_x_15:
        /* <DEDUP_REMOVED lines=15> */
.L_x_19:


//--------------------- .text._Z6zigzagPKfPfii    --------------------------
	.section	.text._Z6zigzagPKfPfii,"ax",@progbits
	.align	128
        .global         _Z6zigzagPKfPfii
        .type           _Z6zigzagPKfPfii,@function
        .size           _Z6zigzagPKfPfii,(.L_x_23 - _Z6zigzagPKfPfii)
        .other          _Z6zigzagPKfPfii,@"STO_CUDA_ENTRY STV_DEFAULT"
_Z6zigzagPKfPfii:
.text._Z6zigzagPKfPfii:
[----:B------:R-:W-:Y:S01]  /*0000*/  LDC R1, c[0x0][0x37c] ;  /* 0x0000df00ff017b82 */ /* 0x000fe20000000800 */
[----:B------:R-:W0:Y:S07]  /*0010*/  S2R R8, SR_CTAID.X ;  /* 0x0000000000087919 */ /* 0x000e2e0000002500 */
[----:B------:R-:W1:Y:S01]  /*0020*/  LDC.64 R2, c[0x0][0x380] ;  /* 0x0000e000ff027b82 */ /* 0x000e620000000a00 */
[----:B------:R-:W2:Y:S01]  /*0030*/  LDCU.64 UR6, c[0x0][0x390] ;  /* 0x00007200ff0677ac */ /* 0x000ea20008000a00 */
[----:B------:R-:W3:Y:S01]  /*0040*/  S2R R9, SR_CTAID.Y ;  /* 0x0000000000097919 */ /* 0x000ee20000002600 */
[----:B------:R-:W4:Y:S01]  /*0050*/  LDCU.64 UR4, c[0x0][0x358] ;  /* 0x00006b00ff0477ac */ /* 0x000f220008000a00 */
[----:B------:R-:W0:Y:S01]  /*0060*/  S2R R7, SR_TID.X ;  /* 0x0000000000077919 */ /* 0x000e220000002100 */
[----:B------:R-:W3:Y:S01]  /*0070*/  S2R R6, SR_TID.Y ;  /* 0x0000000000067919 */ /* 0x000ee20000002200 */
[----:B0-----:R-:W-:-:S02]  /*0080*/  LEA R0, R8, R7, 0x3 ;  /* 0x0000000708007211 */ /* 0x001fc400078e18ff */
[----:B---3--:R-:W-:-:S05]  /*0090*/  LEA R5, R9, R6, 0x3 ;  /* 0x0000000609057211 */ /* 0x008fca00078e18ff */
[----:B--2---:R-:W-:-:S04]  /*00a0*/  IMAD R5, R5, UR6, R0 ;  /* 0x0000000605057c24 */ /* 0x004fc8000f8e0200 */
[----:B-1----:R-:W-:Y:S01]  /*00b0*/  IMAD.WIDE R2, R5, 0x4, R2 ;  /* 0x0000000405027825 */ /* 0x002fe200078e0202 */
[----:B------:R-:W-:Y:S01]  /*00c0*/  LEA R6, R6, R7, 0x3 ;  /* 0x0000000706067211 */ /* 0x000fe200078e18ff */
[----:B------:R-:W0:Y:S04]  /*00d0*/  LDC.64 R4, c[0x0][0x388] ;  /* 0x0000e200ff047b82 */ /* 0x000e280000000a00 */
[----:B----4-:R-:W2:Y:S01]  /*00e0*/  LDG.E.CONSTANT R3, desc[UR4][R2.64] ;  /* 0x0000000402037981 */ /* 0x010ea2000c1e9900 */
[----:B------:R-:W-:-:S03]  /*00f0*/  IMAD R0, R9, UR7, R8 ;  /* 0x0000000709007c24 */ /* 0x000fc6000f8e0208 */
[----:B------:R-:W1:Y:S02]  /*0100*/  LDC.U8 R7, c[0x3][R6] ;  /* 0x00c0000006077b82 */ /* 0x000e640000000000 */
[----:B-1----:R-:W-:-:S05]  /*0110*/  LEA R7, R0, R7, 0x6 ;  /* 0x0000000700077211 */ /* 0x002fca00078e30ff */
[----:B0-----:R-:W-:-:S05]  /*0120*/  IMAD.WIDE R4, R7, 0x4, R4 ;  /* 0x0000000407047825 */ /* 0x001fca00078e0204 */
[----:B--2---:R-:W-:Y:S01]  /*0130*/  STG.E desc[UR4][R4.64], R3 ;  /* 0x0000000304007986 */ /* 0x004fe2000c101904 */
[----:B------:R-:W-:Y:S05]  /*0140*/  EXIT ;  /* 0x000000000000794d */ /* 0x000fea0003800000 */
.L_x_16:
        /* <DEDUP_REMOVED lines=11> */
.L_x_23:


//--------------------- .text._Z6invDCTPKfPfi     --------------------------
	.section	.text._Z6invDCTPKfPfi,"ax",@progbits
	.align	128
        .global         _Z6invDCTPKfPfi
        .type           _Z6invDCTPKfPfi,@function
        .size           _Z6invDCTPKfPfi,(.L_x_24 - _Z6invDCTPKfPfi)
        .other          _Z6invDCTPKfPfi,@"STO_CUDA_ENTRY STV_DEFAULT"
_Z6invDCTPKfPfi:
.text._Z6invDCTPKfPfi:
[----:B------:R-:W-:Y:S01]  /*0000*/  LDC R1, c[0x0][0x37c] ;  /* 0x0000df00ff017b82 */ /* 0x000fe20000000800 */
[----:B------:R-:W0:Y:S07]  /*0010*/  S2R R3, SR_TID.X ;  /* 0x0000000000037919 */ /* 0x000e2e0000002100 */
[----:B------:R-:W1:Y:S01]  /*0020*/  LDC.64 R4, c[0x0][0x380] ;  /* 0x0000e000ff047b82 */ /* 0x000e620000000a00 */
[----:B------:R-:W2:Y:S01]  /*0030*/  LDCU UR4, c[0x0][0x390] ;  /* 0x00007200ff0477ac */ /* 0x000ea20008000800 */
[----:B------:R-:W0:Y:S01]  /*0040*/  S2R R2, SR_CTAID.X ;  /* 0x0000000000027919 */ /* 0x000e220000002500 */
[----:B------:R-:W3:Y:S01]  /*0050*/  LDCU.64 UR6, c[0x0][0x358] ;  /* 0x00006b00ff0677ac */ /* 0x000ee20008000a00 */
[----:B------:R-:W4:Y:S01]  /*0060*/  S2R R15, SR_TID.Y ;  /* 0x00000000000f7919 */ /* 0x000f220000002200 */
[----:B------:R-:W4:Y:S01]  /*0070*/  S2R R0, SR_CTAID.Y ;  /* 0x0000000000007919 */ /* 0x000f220000002600 */
[----:B0-----:R-:W-:-:S02]  /*0080*/  LEA R2, R2, R3, 0x3 ;  /* 0x0000000302027211 */ /* 0x001fc400078e18ff */
[----:B----4-:R-:W-:-:S05]  /*0090*/  LEA R7, R0, R15, 0x3 ;  /* 0x0000000f00077211 */ /* 0x010fca00078e18ff */
[----:B--2---:R-:W-:-:S04]  /*00a0*/  IMAD R2, R7, UR4, R2 ;  /* 0x0000000407027c24 */ /* 0x004fc8000f8e0202 */
[----:B-1----:R-:W-:-:S06]  /*00b0*/  IMAD.WIDE R4, R2, 0x4, R4 ;  /* 0x0000000402047825 */ /* 0x002fcc00078e0204 */
[----:B---3--:R-:W2:Y:S01]  /*00c0*/  LDG.E.CONSTANT R4, desc[UR6][R4.64] ;  /* 0x0000000604047981 */ /* 0x008ea2000c1e9900 */
[----:B------:R-:W0:Y:S01]  /*00d0*/  S2UR UR5, SR_CgaCtaId ;  /* 0x00000000000579c3 */ /* 0x000e220000008800 */
[----:B------:R-:W-:Y:S02]  /*00e0*/  UMOV UR4, 0x400 ;  /* 0x0000040000047882 */ /* 0x000fe40000000000 */
[----:B0-----:R-:W-:-:S03]  /*00f0*/  ULEA UR4, UR5, UR4, 0x18 ;  /* 0x0000000405047291 */ /* 0x001fc6000f8ec0ff */
[----:B------:R-:W-:-:S03]  /*0100*/  UMOV UR5, 0x80 ;  /* 0x0000008000057882 */ /* 0x000fc60000000000 */
[C---:B------:R-:W-:Y:S02]  /*0110*/  LEA R12, R15.reuse, UR4, 0x5 ;  /* 0x000000040f0c7c11 */ /* 0x040fe4000f8e28ff */
[----:B------:R-:W-:Y:S02]  /*0120*/  LEA R15, R15, UR5, 0x2 ;  /* 0x000000050f0f7c11 */ /* 0x000fe4000f8e10ff */
[C---:B------:R-:W-:Y:S02]  /*0130*/  LEA R13, R3.reuse, R12, 0x2 ;  /* 0x0000000c030d7211 */ /* 0x040fe400078e10ff */
[----:B------:R-:W-:Y:S01]  /*0140*/  LEA R14, R3, UR4, 0x2 ;  /* 0x00000004030e7c11 */ /* 0x000fe2000f8e10ff */
[----:B------:R-:W0:Y:S08]  /*0150*/  LDC R17, c[0x3][R15] ;  /* 0x00c000000f117b82 */ /* 0x000e300000000800 */
[----:B------:R-:W1:Y:S08]  /*0160*/  LDC R18, c[0x3][R15+0x20] ;  /* 0x00c008000f127b82 */ /* 0x000e700000000800 */
[----:B------:R-:W3:Y:S08]  /*0170*/  LDC R20, c[0x3][R15+0x40] ;  /* 0x00c010000f147b82 */ /* 0x000ef00000000800 */
[----:B------:R-:W4:Y:S08]  /*0180*/  LDC R22, c[0x3][R15+0x60] ;  /* 0x00c018000f167b82 */ /* 0x000f300000000800 */
[----:B------:R-:W5:Y:S08]  /*0190*/  LDC R7, c[0x3][R15+0x80] ;  /* 0x00c020000f077b82 */ /* 0x000f700000000800 */
[----:B------:R-:W5:Y:S08]  /*01a0*/  LDC R6, c[0x3][R15+0xa0] ;  /* 0x00c028000f067b82 */ /* 0x000f700000000800 */
[----:B------:R-:W5:Y:S01]  /*01b0*/  LDC R10, c[0x3][R15+0xe0] ;  /* 0x00c038000f0a7b82 */ /* 0x000f620000000800 */
[----:B--2---:R2:W-:Y:S07]  /*01c0*/  STS [R13], R4 ;  /* 0x000000040d007388 */ /* 0x0045ee0000000800 */
[----:B------:R-:W-:Y:S08]  /*01d0*/  BAR.SYNC.DEFER_BLOCKING 0x0 ;  /* 0x0000000000007b1d */ /* 0x000ff00000010000 */
[----:B--2---:R-:W2:Y:S01]  /*01e0*/  LDC R4, c[0x3][R15+0xc0] ;  /* 0x00c030000f047b82 */ /* 0x004ea20000000800 */
[----:B------:R-:W0:Y:S04]  /*01f0*/  LDS R0, [R14] ;  /* 0x000000000e007984 */ /* 0x000e280000000800 */
[----:B------:R-:W1:Y:S04]  /*0200*/  LDS R16, [R14+0x20] ;  /* 0x000020000e107984 */ /* 0x000e680000000800 */
[----:B------:R-:W3:Y:S04]  /*0210*/  LDS R19, [R14+0x40] ;  /* 0x000040000e137984 */ /* 0x000ee80000000800 */
[----:B------:R-:W4:Y:S04]  /*0220*/  LDS R21, [R14+0x60] ;  /* 0x000060000e157984 */ /* 0x000f280000000800 */
[----:B------:R-:W5:Y:S04]  /*0230*/  LDS R8, [R14+0x80] ;  /* 0x000080000e087984 */ /* 0x000f680000000800 */
[----:B------:R-:W2:Y:S04]  /*0240*/  LDS R5, [R14+0xa0] ;  /* 0x0000a0000e057984 */ /* 0x000ea80000000800 */
[----:B------:R-:W2:Y:S04]  /*0250*/  LDS R9, [R14+0xc0] ;  /* 0x0000c0000e097984 */ /* 0x000ea80000000800 */
[----:B------:R-:W2:Y:S01]  /*0260*/  LDS R11, [R14+0xe0] ;  /* 0x0000e0000e0b7984 */ /* 0x000ea20000000800 */
[----:B0-----:R-:W-:-:S04]  /*0270*/  FMUL R0, R0, 0.35355338454246520996 ;  /* 0x3eb504f300007820 */ /* 0x001fc80000400000 */
[----:B------:R-:W-:Y:S01]  /*0280*/  FFMA R0, R0, R17, RZ ;  /* 0x0000001100007223 */ /* 0x000fe200000000ff */
[----:B-1----:R-:W-:Y:S01]  /*0290*/  FMUL R17, R16, 0.5 ;  /* 0x3f00000010117820 */ /* 0x002fe20000400000 */
[----:B---3--:R-:W-:-:S03]  /*02a0*/  FMUL R19, R19, 0.5 ;  /* 0x3f00000013137820 */ /* 0x008fc60000400000 */
[----:B------:R-:W-:Y:S01]  /*02b0*/  FFMA R0, R17, R18, R0 ;  /* 0x0000001211007223 */ /* 0x000fe20000000000 */
[----:B----4-:R-:W-:-:S03]  /*02c0*/  FMUL R21, R21, 0.5 ;  /* 0x3f00000015157820 */ /* 0x010fc60000400000 */
[----:B------:R-:W-:Y:S01]  /*02d0*/  FFMA R0, R19, R20, R0 ;  /* 0x0000001413007223 */ /* 0x000fe20000000000 */
[----:B-----5:R-:W-:-:S03]  /*02e0*/  FMUL R17, R8, 0.5 ;  /* 0x3f00000008117820 */ /* 0x020fc60000400000 */
[----:B------:R-:W-:-:S04]  /*02f0*/  FFMA R0, R21, R22, R0 ;  /* 0x0000001615007223 */ /* 0x000fc80000000000 */
[----:B------:R-:W-:Y:S01]  /*0300*/  FFMA R7, R17, R7, R0 ;  /* 0x0000000711077223 */ /* 0x000fe20000000000 */
[----:B--2---:R-:W-:Y:S01]  /*0310*/  FMUL R0, R5, 0.5 ;  /* 0x3f00000005007820 */ /* 0x004fe20000400000 */
[----:B------:R-:W-:-:S03]  /*0320*/  LEA R17, R3, UR5, 0x2 ;  /* 0x0000000503117c11 */ /* 0x000fc6000f8e10ff */
[----:B------:R-:W-:Y:S01]  /*0330*/  FFMA R7, R0, R6, R7 ;  /* 0x0000000600077223 */ /* 0x000fe20000000007 */
[----:B------:R-:W-:Y:S01]  /*0340*/  FMUL R0, R9, 0.5 ;  /* 0x3f00000009007820 */ /* 0x000fe20000400000 */
[----:B------:R-:W-:Y:S01]  /*0350*/  FMUL R6, R11, 0.5 ;  /* 0x3f0000000b067820 */ /* 0x000fe20000400000 */
[----:B------:R-:W0:Y:S02]  /*0360*/  LDC R19, c[0x3][R17] ;  /* 0x00c0000011137b82 */ /* 0x000e240000000800 */
[----:B------:R-:W-:-:S04]  /*0370*/  FFMA R7, R0, R4, R7 ;  /* 0x0000000400077223 */ /* 0x000fc80000000007 */
[----:B------:R-:W-:Y:S02]  /*0380*/  FFMA R0, R6, R10, R7 ;  /* 0x0000000a06007223 */ /* 0x000fe40000000007 */
[----:B------:R-:W1:Y:S03]  /*0390*/  LDC R18, c[0x3][R17+0x20] ;  /* 0x00c0080011127b82 */ /* 0x000e660000000800 */
[----:B------:R-:W-:Y:S05]  /*03a0*/  STS [R13], R0 ;  /* 0x000000000d007388 */ /* 0x000fea0000000800 */
[----:B------:R-:W-:Y:S08]  /*03b0*/  BAR.SYNC.DEFER_BLOCKING 0x0 ;  /* 0x0000000000007b1d */ /* 0x000ff00000010000 */
[----:B------:R-:W2:Y:S08]  /*03c0*/  LDC R20, c[0x3][R17+0x40] ;  /* 0x00c0100011147b82 */ /* 0x000eb00000000800 */
[----:B------:R-:W3:Y:S08]  /*03d0*/  LDC R21, c[0x3][R17+0x60] ;  /* 0x00c0180011157b82 */ /* 0x000ef00000000800 */
[----:B------:R-:W4:Y:S01]  /*03e0*/  LDC R14, c[0x3][R17+0x80] ;  /* 0x00c02000110e7b82 */ /* 0x000f220000000800 */
[----:B------:R-:W5:Y:S04]  /*03f0*/  LDS.128 R4, [R12] ;  /* 0x000000000c047984 */ /* 0x000f680000000c00 */
[----:B------:R-:W1:Y:S03]  /*0400*/  LDS.128 R8, [R12+0x10] ;  /* 0x000010000c087984 */ /* 0x000e660000000c00 */
[----:B------:R-:W4:Y:S08]  /*0410*/  LDC R16, c[0x3][R17+0xa0] ;  /* 0x00c0280011107b82 */ /* 0x000f300000000800 */
[----:B------:R-:W4:Y:S08]  /*0420*/  LDC R15, c[0x3][R17+0xc0] ;  /* 0x00c03000110f7b82 */ /* 0x000f300000000800 */
[----:B------:R-:W4:Y:S01]  /*0430*/  LDC R3, c[0x3][R17+0xe0] ;  /* 0x00c0380011037b82 */ /* 0x000f220000000800 */
[----:B-----5:R-:W-:Y:S01]  /*0440*/  FMUL R0, R4, 0.35355338454246520996 ;  /* 0x3eb504f304007820 */ /* 0x020fe20000400000 */
[----:B------:R-:W-:Y:S01]  /*0450*/  FMUL R5, R5, 0.5 ;  /* 0x3f00000005057820 */ /* 0x000fe20000400000 */
[----:B------:R-:W-:Y:S01]  /*0460*/  FMUL R13, R6, 0.5 ;  /* 0x3f000000060d7820 */ /* 0x000fe20000400000 */
[----:B------:R-:W-:Y:S01]  /*0470*/  FMUL R7, R7, 0.5 ;  /* 0x3f00000007077820 */ /* 0x000fe20000400000 */
[----:B0-----:R-:W-:Y:S01]  /*0480*/  FFMA R0, R0, R19, RZ ;  /* 0x0000001300007223 */ /* 0x001fe200000000ff */
[----:B-1----:R-:W-:Y:S01]  /*0490*/  FMUL R8, R8, 0.5 ;  /* 0x3f00000008087820 */ /* 0x002fe20000400000 */
[----:B------:R-:W-:-:S02]  /*04a0*/  FMUL R11, R11, 0.5 ;  /* 0x3f0000000b0b7820 */ /* 0x000fc40000400000 */
[----:B------:R-:W-:Y:S02]  /*04b0*/  FFMA R0, R5, R18, R0 ;  /* 0x0000001205007223 */ /* 0x000fe40000000000 */
[----:B------:R-:W0:Y:S02]  /*04c0*/  LDC.64 R4, c[0x0][0x388] ;  /* 0x0000e200ff047b82 */ /* 0x000e240000000a00 */
[----:B--2---:R-:W-:-:S04]  /*04d0*/  FFMA R0, R13, R20, R0 ;  /* 0x000000140d007223 */ /* 0x004fc80000000000 */
[----:B---3--:R-:W-:Y:S01]  /*04e0*/  FFMA R7, R7, R21, R0 ;  /* 0x0000001507077223 */ /* 0x008fe20000000000 */
[----:B------:R-:W-:-:S03]  /*04f0*/  FMUL R0, R9, 0.5 ;  /* 0x3f00000009007820 */ /* 0x000fc60000400000 */
[----:B----4-:R-:W-:-:S04]  /*0500*/  FFMA R7, R8, R14, R7 ;  /* 0x0000000e08077223 */ /* 0x010fc80000000007 */
[----:B------:R-:W-:Y:S01]  /*0510*/  FFMA R0, R0, R16, R7 ;  /* 0x0000001000007223 */ /* 0x000fe20000000007 */
[----:B------:R-:W-:-:S04]  /*0520*/  FMUL R7, R10, 0.5 ;  /* 0x3f0000000a077820 */ /* 0x000fc80000400000 */
[----:B------:R-:W-:-:S04]  /*0530*/  FFMA R0, R7, R15, R0 ;  /* 0x0000000f07007223 */ /* 0x000fc80000000000 */
[----:B------:R-:W-:Y:S01]  /*0540*/  FFMA R3, R11, R3, R0 ;  /* 0x000000030b037223 */ /* 0x000fe20000000000 */
[----:B0-----:R-:W-:-:S05]  /*0550*/  IMAD.WIDE R4, R2, 0x4, R4 ;  /* 0x0000000402047825 */ /* 0x001fca00078e0204 */
[----:B------:R-:W-:Y:S01]  /*0560*/  STG.E desc[UR6][R4.64], R3 ;  /* 0x0000000304007986 */ /* 0x000fe2000c101906 */
[----:B------:R-:W-:Y:S05]  /*0570*/  EXIT ;  /* 0x000000000000794d */ /* 0x000fea0003800000 */
.L_x_17:
        /* <DEDUP_REMOVED lines=16> */
.L_x_24:


//--------------------- .text._Z6fwdDCTPKfPfi     --------------------------
	.section	.text._Z6fwdDCTPKfPfi,"ax",@progbits
	.align	128
        .global         _Z6fwdDCTPKfPfi
        .type           _Z6fwdDCTPKfPfi,@function
        .size           _Z6fwdDCTPKfPfi,(.L_x_25 - _Z6fwdDCTPKfPfi)
        .other          _Z6fwdDCTPKfPfi,@"STO_CUDA_ENTRY STV_DEFAULT"
_Z6fwdDCTPKfPfi:
.text._Z6fwdDCTPKfPfi:
        /* <DEDUP_REMOVED lines=11> */
[----:B-1----:R-:W-:-:S05]  /*00b0*/  IMAD.WIDE R4, R0, 0x4, R4 ;  /* 0x0000000400047825 */ /* 0x002fca00078e0204 */
[----:B---3--:R-:W2:Y:S01]  /*00c0*/  LDG.E.CONSTANT R21, desc[UR6][R4.64] ;  /* 0x0000000604157981 */ /* 0x008ea2000c1e9900 */
[----:B------:R-:W0:Y:S01]  /*00d0*/  S2UR UR5, SR_CgaCtaId ;  /* 0x00000000000579c3 */ /* 0x000e220000008800 */
[----:B------:R-:W-:Y:S01]  /*00e0*/  UMOV UR4, 0x400 ;  /* 0x0000040000047882 */ /* 0x000fe20000000000 */
[C---:B------:R-:W-:Y:S02]  /*00f0*/  SHF.L.U32 R6, R3.reuse, 0x3, RZ ;  /* 0x0000000303067819 */ /* 0x040fe400000006ff */
[----:B------:R-:W-:Y:S01]  /*0100*/  ISETP.NE.AND P0, PT, R3, RZ, PT ;  /* 0x000000ff0300720c */ /* 0x000fe20003f05270 */
[----:B0-----:R-:W-:-:S03]  /*0110*/  ULEA UR4, UR5, UR4, 0x18 ;  /* 0x0000000405047291 */ /* 0x001fc6000f8ec0ff */
[----:B------:R-:W-:Y:S02]  /*0120*/  UMOV UR5, 0x80 ;  /* 0x0000008000057882 */ /* 0x000fe40000000000 */
[----:B------:R-:W-:Y:S02]  /*0130*/  LEA R23, R6, UR5, 0x2 ;  /* 0x0000000506177c11 */ /* 0x000fe4000f8e10ff */
[----:B------:R-:W-:Y:S02]  /*0140*/  LEA R22, R2, UR4, 0x5 ;  /* 0x0000000402167c11 */ /* 0x000fe4000f8e28ff */
[----:B------:R-:W0:Y:S02]  /*0150*/  LDC.64 R12, c[0x3][R23] ;  /* 0x00c00000170c7b82 */ /* 0x000e240000000a00 */
[----:B------:R-:W-:-:S06]  /*0160*/  LEA R20, R3, R22, 0x2 ;  /* 0x0000001603147211 */ /* 0x000fcc00078e10ff */
[----:B------:R-:W1:Y:S08]  /*0170*/  LDC.64 R14, c[0x3][R23+0x8] ;  /* 0x00c00200170e7b82 */ /* 0x000e700000000a00 */
[----:B------:R-:W3:Y:S08]  /*0180*/  LDC.64 R18, c[0x3][R23+0x10] ;  /* 0x00c0040017127b82 */ /* 0x000ef00000000a00 */
[----:B------:R-:W4:Y:S01]  /*0190*/  LDC.64 R16, c[0x3][R23+0x18] ;  /* 0x00c0060017107b82 */ /* 0x000f220000000a00 */
[----:B--2---:R-:W-:Y:S07]  /*01a0*/  STS [R20], R21 ;  /* 0x0000001514007388 */ /* 0x004fee0000000800 */
[----:B------:R-:W-:Y:S06]  /*01b0*/  BAR.SYNC.DEFER_BLOCKING 0x0 ;  /* 0x0000000000007b1d */ /* 0x000fec0000010000 */
[----:B------:R-:W0:Y:S04]  /*01c0*/  LDS.128 R4, [R22] ;  /* 0x0000000016047984 */ /* 0x000e280000000c00 */
[----:B------:R-:W3:Y:S01]  /*01d0*/  LDS.128 R8, [R22+0x10] ;  /* 0x0000100016087984 */ /* 0x000ee20000000c00 */
[----:B0-----:R-:W-:-:S04]  /*01e0*/  FFMA R4, R4, R12, RZ ;  /* 0x0000000c04047223 */ /* 0x001fc800000000ff */
[----:B------:R-:W-:Y:S01]  /*01f0*/  FFMA R5, R13, R5, R4 ;  /* 0x000000050d057223 */ /* 0x000fe20000000004 */
[----:B------:R-:W-:-:S03]  /*0200*/  SHF.L.U32 R4, R2, 0x3, RZ ;  /* 0x0000000302047819 */ /* 0x000fc600000006ff */
[----:B-1----:R-:W-:Y:S01]  /*0210*/  FFMA R6, R14, R6, R5 ;  /* 0x000000060e067223 */ /* 0x002fe20000000005 */
[----:B------:R-:W-:-:S03]  /*0220*/  LEA R14, R3, UR4, 0x2 ;  /* 0x00000004030e7c11 */ /* 0x000fc6000f8e10ff */
[----:B------:R-:W-:Y:S01]  /*0230*/  FFMA R7, R15, R7, R6 ;  /* 0x000000070f077223 */ /* 0x000fe20000000006 */
[----:B------:R-:W-:Y:S01]  /*0240*/  HFMA2 R6, -RZ, RZ, 1.6767578125, 7.5519084930419921875e-05 ;  /* 0x3eb504f3ff067431 */ /* 0x000fe200000001ff */
[----:B------:R-:W-:Y:S02]  /*0250*/  LEA R15, R4, UR5, 0x2 ;  /* 0x00000005040f7c11 */ /* 0x000fe4000f8e10ff */
[----:B---3--:R-:W-:Y:S02]  /*0260*/  FFMA R8, R8, R18, R7 ;  /* 0x0000001208087223 */ /* 0x008fe40000000007 */
[----:B------:R-:W0:Y:S02]  /*0270*/  LDC.64 R4, c[0x3][R15] ;  /* 0x00c000000f047b82 */ /* 0x000e240000000a00 */
[----:B------:R-:W-:Y:S01]  /*0280*/  FFMA R9, R19, R9, R8 ;  /* 0x0000000913097223 */ /* 0x000fe20000000008 */
[----:B------:R-:W-:-:S03]  /*0290*/  FSEL R7, R6, 0.5, !P0 ;  /* 0x3f00000006077808 */ /* 0x000fc60004000000 */
[----:B----4-:R-:W-:Y:S01]  /*02a0*/  FFMA R10, R16, R10, R9 ;  /* 0x0000000a100a7223 */ /* 0x010fe20000000009 */
[----:B------:R-:W-:Y:S01]  /*02b0*/  ISETP.NE.AND P0, PT, R2, RZ, PT ;  /* 0x000000ff0200720c */ /* 0x000fe20003f05270 */
[----:B------:R-:W1:Y:S02]  /*02c0*/  LDC.64 R8, c[0x3][R15+0x10] ;  /* 0x00c004000f087b82 */ /* 0x000e640000000a00 */
[----:B------:R-:W-:Y:S01]  /*02d0*/  FFMA R10, R17, R11, R10 ;  /* 0x0000000b110a7223 */ /* 0x000fe2000000000a */
[----:B------:R-:W-:-:S03]  /*02e0*/  FSEL R6, R6, 0.5, !P0 ;  /* 0x3f00000006067808 */ /* 0x000fc60004000000 */
[----:B------:R-:W-:Y:S02]  /*02f0*/  FMUL R7, R10, R7 ;  /* 0x000000070a077220 */ /* 0x000fe40000400000 */
[----:B------:R-:W2:Y:S03]  /*0300*/  LDC.64 R10, c[0x3][R15+0x8] ;  /* 0x00c002000f0a7b82 */ /* 0x000ea60000000a00 */
[----:B------:R-:W-:Y:S05]  /*0310*/  STS [R20], R7 ;  /* 0x0000000714007388 */ /* 0x000fea0000000800 */
[----:B------:R-:W-:Y:S08]  /*0320*/  BAR.SYNC.DEFER_BLOCKING 0x0 ;  /* 0x0000000000007b1d */ /* 0x000ff00000010000 */
[----:B------:R-:W3:Y:S01]  /*0330*/  LDC.64 R12, c[0x3][R15+0x18] ;  /* 0x00c006000f0c7b82 */ /* 0x000ee20000000a00 */
[----:B------:R-:W0:Y:S04]  /*0340*/  LDS R3, [R14] ;  /* 0x000000000e037984 */ /* 0x000e280000000800 */
[----:B------:R-:W4:Y:S04]  /*0350*/  LDS R17, [R14+0x20] ;  /* 0x000020000e117984 */ /* 0x000f280000000800 */
[----:B------:R-:W2:Y:S04]  /*0360*/  LDS R16, [R14+0x40] ;  /* 0x000040000e107984 */ /* 0x000ea80000000800 */
[----:B------:R-:W5:Y:S04]  /*0370*/  LDS R19, [R14+0x60] ;  /* 0x000060000e137984 */ /* 0x000f680000000800 */
[----:B------:R-:W1:Y:S04]  /*0380*/  LDS R18, [R14+0x80] ;  /* 0x000080000e127984 */ /* 0x000e680000000800 */
[----:B------:R-:W3:Y:S04]  /*0390*/  LDS R21, [R14+0xa0] ;  /* 0x0000a0000e157984 */ /* 0x000ee80000000800 */
[----:B------:R-:W3:Y:S04]  /*03a0*/  LDS R20, [R14+0xc0] ;  /* 0x0000c0000e147984 */ /* 0x000ee80000000800 */
[----:B------:R-:W3:Y:S01]  /*03b0*/  LDS R7, [R14+0xe0] ;  /* 0x0000e0000e077984 */ /* 0x000ee20000000800 */
[----:B0-----:R-:W-:-:S04]  /*03c0*/  FFMA R4, R3, R4, RZ ;  /* 0x0000000403047223 */ /* 0x001fc800000000ff */
[----:B----4-:R-:W-:Y:S02]  /*03d0*/  FFMA R17, R17, R5, R4 ;  /* 0x0000000511117223 */ /* 0x010fe40000000004 */
[----:B------:R-:W0:Y:S02]  /*03e0*/  LDC.64 R4, c[0x0][0x388] ;  /* 0x0000e200ff047b82 */ /* 0x000e240000000a00 */
[----:B--2---:R-:W-:-:S04]  /*03f0*/  FFMA R10, R16, R10, R17 ;  /* 0x0000000a100a7223 */ /* 0x004fc80000000011 */
[----:B-----5:R-:W-:-:S04]  /*0400*/  FFMA R11, R19, R11, R10 ;  /* 0x0000000b130b7223 */ /* 0x020fc8000000000a */
[----:B-1----:R-:W-:-:S04]  /*0410*/  FFMA R8, R18, R8, R11 ;  /* 0x0000000812087223 */ /* 0x002fc8000000000b */
[----:B---3--:R-:W-:-:S04]  /*0420*/  FFMA R9, R21, R9, R8 ;  /* 0x0000000915097223 */ /* 0x008fc80000000008 */
[----:B------:R-:W-:-:S04]  /*0430*/  FFMA R12, R20, R12, R9 ;  /* 0x0000000c140c7223 */ /* 0x000fc80000000009 */
[----:B------:R-:W-:Y:S01]  /*0440*/  FFMA R7, R7, R13, R12 ;  /* 0x0000000d07077223 */ /* 0x000fe2000000000c */
[----:B0-----:R-:W-:-:S04]  /*0450*/  IMAD.WIDE R4, R0, 0x4, R4 ;  /* 0x0000000400047825 */ /* 0x001fc800078e0204 */
[----:B------:R-:W-:-:S05]  /*0460*/  FMUL R7, R7, R6 ;  /* 0x0000000607077220 */ /* 0x000fca0000400000 */
[----:B------:R-:W-:Y:S01]  /*0470*/  STG.E desc[UR6][R4.64], R7 ;  /* 0x0000000704007986 */ /* 0x000fe2000c101906 */
[----:B------:R-:W-:Y:S05]  /*0480*/  EXIT ;  /* 0x000000000000794d */ /* 0x000fea0003800000 */
.L_x_18:
        /* <DEDUP_REMOVED lines=15> */
.L_x_25:


//--------------------- .nv.shared._Z4mseKPKfS0_Pdii --------------------------
	.section	.nv.shared._Z4mseKPKfS0_Pdii,"aw",@nobits
	.sectionflags	@""
	.align	8
.nv.shared._Z4mseKPKfS0_Pdii:
	.zero		1536


//--------------------- .nv.shared.reserved.0     --------------------------
	.section	.nv.shared.reserved.0,"aw",@nobits
	.weak		__nv_reservedSMEM_offset_0_alias
	.size		__nv_reservedSMEM_offset_0_alias, 0, 64
	.other		__nv_reservedSMEM_offset_0_alias,@"STO_CUDA_RESERVED_SHARED STV_DEFAULT"
__nv_reservedSMEM_offset_0_alias:
	.zero		0
	.zero		64


//--------------------- .nv.shared._Z6invDCTPKfPfi --------------------------
	.section	.nv.shared._Z6invDCTPKfPfi,"aw",@nobits
	.sectionflags	@""
	.align	4
.nv.shared._Z6invDCTPKfPfi:
	.zero		1280


//--------------------- .nv.shared._Z6fwdDCTPKfPfi --------------------------
	.section	.nv.shared._Z6fwdDCTPKfPfi,"aw",@nobits
	.sectionflags	@""
	.align	4
.nv.shared._Z6fwdDCTPKfPfi:
	.zero		1280


//--------------------- .nv.constant0._Z4mseKPKfS0_Pdii --------------------------
	.section	.nv.constant0._Z4mseKPKfS0_Pdii,"a",@progbits
	.sectionflags	@""
	.align	4
.nv.constant0._Z4mseKPKfS0_Pdii:
	.zero		928


//--------------------- .nv.constant0._Z14dequant_invzigPKsPffii --------------------------
	.section	.nv.constant0._Z14dequant_invzigPKsPffii,"a",@progbits
	.sectionflags	@""
	.align	4
.nv.constant0._Z14dequant_invzigPKsPffii:
	.zero		924


//--------------------- .nv.constant0._Z5quantPKfPsfi --------------------------
	.section	.nv.constant0._Z5quantPKfPsfi,"a",@progbits
	.sectionflags	@""
	.align	4
.nv.constant0._Z5quantPKfPsfi:
	.zero		920


//--------------------- .nv.constant0._Z6zigzagPKfPfii --------------------------
	.section	.nv.constant0._Z6zigzagPKfPfii,"a",@progbits
	.sectionflags	@""
	.align	4
.nv.constant0._Z6zigzagPKfPfii:
	.zero		920


//--------------------- .nv.constant0._Z6invDCTPKfPfi --------------------------
	.section	.nv.constant0._Z6invDCTPKfPfi,"a",@progbits
	.sectionflags	@""
	.align	4
.nv.constant0._Z6invDCTPKfPfi:
	.zero		916


//--------------------- .nv.constant0._Z6fwdDCTPKfPfi --------------------------
	.section	.nv.constant0._Z6fwdDCTPKfPfi,"a",@progbits
	.sectionflags	@""
	.align	4
.nv.constant0._Z6fwdDCTPKfPfi:
	.zero		916


//--------------------- SYMBOLS --------------------------

	.type		.nv.reservedSmem.offset0,@object
	.size		.nv.reservedSmem.offset0,0x4
	.type		.nv.reservedSmem.cap,@object
	.size		.nv.reservedSmem.cap,0x4
